// auto-generated by cutlass_sweep.conv — config: {"arch": "sm_100", "cluster_m": 1, "cluster_n": 1, "conv_kind": "dgrad", "dtype": "bf16", "ndim": 2, "tile_k": 32, "tile_m": 128, "tile_n": 64}
#include "cutlass/cutlass.h"
#include "cute/tensor.hpp"
#include "cutlass/kernel_hardware_info.hpp"
#include "cutlass/conv/convolution.h"
#include "cutlass/conv/dispatch_policy.hpp"
#include "cutlass/conv/collective/collective_builder.hpp"
#include "cutlass/conv/kernel/conv_universal.hpp"
#include "cutlass/conv/device/conv_universal_adapter.hpp"
#include "cutlass/epilogue/collective/collective_builder.hpp"

using namespace cute;
using Elem = cutlass::bfloat16_t;
using Acc  = float;
using LayoutAB = cutlass::layout::TensorNHWC;
using LayoutC  = cutlass::layout::TensorNHWC;
constexpr auto ConvOp = cutlass::conv::Operator::kDgrad;
using TileShape    = Shape<_128, _64, Shape<_32>>;
using ClusterShape = Shape<_1, _1, _1>;

using CollectiveEpilogue = typename cutlass::epilogue::collective::CollectiveBuilder<
    cutlass::arch::Sm100, cutlass::arch::OpClassTensorOp,
    TileShape, ClusterShape,
    cutlass::epilogue::collective::EpilogueTileAuto,
    Acc, Acc,
    Elem, LayoutC, 128 / cutlass::sizeof_bits<Elem>::value,
    Elem, LayoutC, 128 / cutlass::sizeof_bits<Elem>::value,
    cutlass::epilogue::collective::EpilogueScheduleAuto
  >::CollectiveOp;

using CollectiveMainloop = typename cutlass::conv::collective::CollectiveBuilder<
    cutlass::arch::Sm100, cutlass::arch::OpClassTensorOp, ConvOp,
    Elem, LayoutAB, 128 / cutlass::sizeof_bits<Elem>::value,
    Elem, LayoutAB, 128 / cutlass::sizeof_bits<Elem>::value,
    Acc,
    TileShape, ClusterShape,
    cutlass::conv::collective::StageCountAutoCarveout<
        static_cast<int>(sizeof(typename CollectiveEpilogue::SharedStorage))>,
    cutlass::conv::collective::KernelScheduleAuto
  >::CollectiveOp;

using ProblemShape = cutlass::conv::ConvProblemShape<
    ConvOp, CollectiveMainloop::DispatchPolicy::NumSpatialDimensions>;
using ConvKernel = cutlass::conv::kernel::ConvUniversal<
    ProblemShape, CollectiveMainloop, CollectiveEpilogue>;
using Conv = cutlass::conv::device::ConvUniversalAdapter<ConvKernel>;

auto* _anchor = &cutlass::device_kernel<ConvKernel>;


// ===== COMPILED SASS (sm_100a) =====

	.target	sm_100a

	.elftype	@"ET_EXEC"


//--------------------- .note.nv.tkinfo           --------------------------
	.section	.note.nv.tkinfo,"",@"SHT_NOTE"
	.sectionflags	@"SHF_NOTE_NV_TKINFO"
	.tkinfo
        /*0018*/ 	.word	0x00000002
        /*0030*/ 	.string	""
        /*0030*/ 	.string	"ptxas"
        /*0030*/ 	.string	"Cuda compilation tools, release 13.0, V13.0.88"
        /*0030*/ 	.string	"Build cuda_13.0.r13.0/compiler.36424714_0"
        /*0030*/ 	.string	"-arch sm_100a -m 64 "



//--------------------- .note.nv.cuinfo           --------------------------
	.section	.note.nv.cuinfo,"",@"SHT_NOTE"
	.sectionflags	@"SHF_NOTE_NV_CUINFO"
        /*0018*/ 	.short	0x0002
        /*001a*/ 	.short	0x0064
        /*001c*/ 	.short	0x0082
	.zero		2


//--------------------- .nv.info                  --------------------------
	.section	.nv.info,"",@"SHT_CUDA_INFO"
	.align	4


	//----- nvinfo : EIATTR_REGCOUNT
	.align		4
        /*0000*/ 	.byte	0x04, 0x2f
        /*0002*/ 	.short	(.L_19 - .L_18)
	.align		4
.L_18:
        /*0004*/ 	.word	index@(_ZN7cutlass13device_kernelINS_4conv6kernel13ConvUniversalINS1_16ConvProblemShapeILNS1_8OperatorE1ELi2EEENS1_10collective14CollectiveConvINS1_47MainloopSm100TmaUmmaWarpSpecializedImplicitGemmILS5_1ELi16ELi2ELi1ELi2EN4cute5tupleIJNSA_1CILi1EEESD_SD_EEEEENSB_IJNSC_ILi128EEENSC_ILi64EEENSB_IJNSC_ILi32EEEEEEEEENS_10bfloat16_tESL_NSA_8TiledMMAINSA_8MMA_AtomIJNSA_20SM100_MMA_F16BF16_SSISL_SL_fLi128ELi64ELNSA_4UMMA5MajorE0ELSQ_1ELNSP_7ScaleInE0ELSR_0EEEEEENSA_6LayoutISE_NSB_IJNSC_ILi0EEESV_SV_EEEEENSB_IJNSA_10UnderscoreESY_SY_EEEEENS7_6detail27Sm100ImplicitGemmTileTraitsINSA_20SM90_TMA_LOAD_IM2COLENSA_14ComposedLayoutINSA_7SwizzleILi2ELi4ELi3EEENSA_18smem_ptr_flag_bitsILi16EEENSU_INSB_IJNSC_ILi8EEESI_EEENSB_IJSI_SD_EEEEEEEvEENS12_INSA_13SM90_TMA_LOADENS14_INS15_ILi3ELi4ELi3EEES18_NSU_INSB_IJSH_S19_EEENSB_IJSD_SH_EEEEEEEvEEEENS_8epilogue10collective18CollectiveEpilogueINS1N_23Sm100TmaWarpSpecializedILi3ELi2ELi32ELb1ELb0EEEJSK_NSB_IJNSU_ISG_SD_EENSU_ISI_SD_EEEEESL_NSB_IJNSB_IJlllEEESD_SV_EEESL_S1W_NS1N_6fusion15FusionCallbacksIS1R_NS1X_17LinearCombinationISL_fSL_fLNS_15FloatRoundStyleE2EEESK_S1U_JEEENSA_5SM1004TMEM4LOAD26SM100_TMEM_LOAD_32dp32b32xES13_S1D_NSA_39AutoVectorizingCopyWithAssumedAlignmentILi128EEENSA_21SM90_TMA_STORE_IM2COLES1D_S28_S28_EEEvvEEEEvNT_6ParamsE)
        /*0008*/ 	.word	0x00000078


	//----- nvinfo : EIATTR_FRAME_SIZE
	.align		4
.L_19:
        /*000c*/ 	.byte	0x04, 0x11
        /*000e*/ 	.short	(.L_21 - .L_20)
	.align		4
.L_20:
        /*0010*/ 	.word	index@($__internal_2_$__cuda_sm10x_tcgen05_guardrail_trap_unallocated_columns_being_dealloced)
        /*0014*/ 	.word	0x00000008


	//----- nvinfo : EIATTR_FRAME_SIZE
	.align		4
.L_21:
        /*0018*/ 	.byte	0x04, 0x11
        /*001a*/ 	.short	(.L_23 - .L_22)
	.align		4
.L_22:
        /*001c*/ 	.word	index@($__internal_1_$__cuda_sm10x_tcgen05_guardrail_trap_phase_invalid_during_alloc)
        /*0020*/ 	.word	0x00000008


	//----- nvinfo : EIATTR_FRAME_SIZE
	.align		4
.L_23:
        /*0024*/ 	.byte	0x04, 0x11
        /*0026*/ 	.short	(.L_25 - .L_24)
	.align		4
.L_24:
        /*0028*/ 	.word	index@($__internal_0_$__cuda_sm10x_tcgen05_guardrail_trap_col_being_dealloced_not_returned_by_alloc)
        /*002c*/ 	.word	0x00000008


	//----- nvinfo : EIATTR_FRAME_SIZE
	.align		4
.L_25:
        /*0030*/ 	.byte	0x04, 0x11
        /*0032*/ 	.short	(.L_27 - .L_26)
	.align		4
.L_26:
        /*0034*/ 	.word	index@(_ZN7cutlass13device_kernelINS_4conv6kernel13ConvUniversalINS1_16ConvProblemShapeILNS1_8OperatorE1ELi2EEENS1_10collective14CollectiveConvINS1_47MainloopSm100TmaUmmaWarpSpecializedImplicitGemmILS5_1ELi16ELi2ELi1ELi2EN4cute5tupleIJNSA_1CILi1EEESD_SD_EEEEENSB_IJNSC_ILi128EEENSC_ILi64EEENSB_IJNSC_ILi32EEEEEEEEENS_10bfloat16_tESL_NSA_8TiledMMAINSA_8MMA_AtomIJNSA_20SM100_MMA_F16BF16_SSISL_SL_fLi128ELi64ELNSA_4UMMA5MajorE0ELSQ_1ELNSP_7ScaleInE0ELSR_0EEEEEENSA_6LayoutISE_NSB_IJNSC_ILi0EEESV_SV_EEEEENSB_IJNSA_10UnderscoreESY_SY_EEEEENS7_6detail27Sm100ImplicitGemmTileTraitsINSA_20SM90_TMA_LOAD_IM2COLENSA_14ComposedLayoutINSA_7SwizzleILi2ELi4ELi3EEENSA_18smem_ptr_flag_bitsILi16EEENSU_INSB_IJNSC_ILi8EEESI_EEENSB_IJSI_SD_EEEEEEEvEENS12_INSA_13SM90_TMA_LOADENS14_INS15_ILi3ELi4ELi3EEES18_NSU_INSB_IJSH_S19_EEENSB_IJSD_SH_EEEEEEEvEEEENS_8epilogue10collective18CollectiveEpilogueINS1N_23Sm100TmaWarpSpecializedILi3ELi2ELi32ELb1ELb0EEEJSK_NSB_IJNSU_ISG_SD_EENSU_ISI_SD_EEEEESL_NSB_IJNSB_IJlllEEESD_SV_EEESL_S1W_NS1N_6fusion15FusionCallbacksIS1R_NS1X_17LinearCombinationISL_fSL_fLNS_15FloatRoundStyleE2EEESK_S1U_JEEENSA_5SM1004TMEM4LOAD26SM100_TMEM_LOAD_32dp32b32xES13_S1D_NSA_39AutoVectorizingCopyWithAssumedAlignmentILi128EEENSA_21SM90_TMA_STORE_IM2COLES1D_S28_S28_EEEvvEEEEvNT_6ParamsE)
        /*0038*/ 	.word	0x00000008


	//----- nvinfo : EIATTR_MIN_STACK_SIZE
	.align		4
.L_27:
        /*003c*/ 	.byte	0x04, 0x12
        /*003e*/ 	.short	(.L_29 - .L_28)
	.align		4
.L_28:
        /*0040*/ 	.word	index@(_ZN7cutlass13device_kernelINS_4conv6kernel13ConvUniversalINS1_16ConvProblemShapeILNS1_8OperatorE1ELi2EEENS1_10collective14CollectiveConvINS1_47MainloopSm100TmaUmmaWarpSpecializedImplicitGemmILS5_1ELi16ELi2ELi1ELi2EN4cute5tupleIJNSA_1CILi1EEESD_SD_EEEEENSB_IJNSC_ILi128EEENSC_ILi64EEENSB_IJNSC_ILi32EEEEEEEEENS_10bfloat16_tESL_NSA_8TiledMMAINSA_8MMA_AtomIJNSA_20SM100_MMA_F16BF16_SSISL_SL_fLi128ELi64ELNSA_4UMMA5MajorE0ELSQ_1ELNSP_7ScaleInE0ELSR_0EEEEEENSA_6LayoutISE_NSB_IJNSC_ILi0EEESV_SV_EEEEENSB_IJNSA_10UnderscoreESY_SY_EEEEENS7_6detail27Sm100ImplicitGemmTileTraitsINSA_20SM90_TMA_LOAD_IM2COLENSA_14ComposedLayoutINSA_7SwizzleILi2ELi4ELi3EEENSA_18smem_ptr_flag_bitsILi16EEENSU_INSB_IJNSC_ILi8EEESI_EEENSB_IJSI_SD_EEEEEEEvEENS12_INSA_13SM90_TMA_LOADENS14_INS15_ILi3ELi4ELi3EEES18_NSU_INSB_IJSH_S19_EEENSB_IJSD_SH_EEEEEEEvEEEENS_8epilogue10collective18CollectiveEpilogueINS1N_23Sm100TmaWarpSpecializedILi3ELi2ELi32ELb1ELb0EEEJSK_NSB_IJNSU_ISG_SD_EENSU_ISI_SD_EEEEESL_NSB_IJNSB_IJlllEEESD_SV_EEESL_S1W_NS1N_6fusion15FusionCallbacksIS1R_NS1X_17LinearCombinationISL_fSL_fLNS_15FloatRoundStyleE2EEESK_S1U_JEEENSA_5SM1004TMEM4LOAD26SM100_TMEM_LOAD_32dp32b32xES13_S1D_NSA_39AutoVectorizingCopyWithAssumedAlignmentILi128EEENSA_21SM90_TMA_STORE_IM2COLES1D_S28_S28_EEEvvEEEEvNT_6ParamsE)
        /*0044*/ 	.word	0x00000008
.L_29:


//--------------------- .nv.compat                --------------------------
	.section	.nv.compat,"",@"SHT_CUDA_COMPAT_INFO"
	.align	4
        /*0000*/ 	.byte	0x02, 0x09, 0x01, 0x00, 0x02, 0x02, 0x02, 0x00, 0x02, 0x05, 0x05, 0x00, 0x03, 0x07, 0x01, 0x01
        /*0010*/ 	.byte	0x02, 0x03, 0x01, 0x00, 0x02, 0x06, 0x01, 0x00, 0x04, 0x0b, 0x08, 0x00, 0x09, 0x00, 0x00, 0x00
        /*0020*/ 	.byte	0x00, 0x00, 0x00, 0x00


//--------------------- .nv.info._ZN7cutlass13device_kernelINS_4conv6kernel13ConvUniversalINS1_16ConvProblemShapeILNS1_8OperatorE1ELi2EEENS1_10collective14CollectiveConvINS1_47MainloopSm100TmaUmmaWarpSpecializedImplicitGemmILS5_1ELi16ELi2ELi1ELi2EN4cute5tupleIJNSA_1CILi1EEESD_SD_EEEEENSB_IJNSC_ILi128EEENSC_ILi64EEENSB_IJNSC_ILi32EEEEEEEEENS_10bfloat16_tESL_NSA_8TiledMMAINSA_8MMA_AtomIJNSA_20SM100_MMA_F16BF16_SSISL_SL_fLi128ELi64ELNSA_4UMMA5MajorE0ELSQ_1ELNSP_7ScaleInE0ELSR_0EEEEEENSA_6LayoutISE_NSB_IJNSC_ILi0EEESV_SV_EEEEENSB_IJNSA_10UnderscoreESY_SY_EEEEENS7_6detail27Sm100ImplicitGemmTileTraitsINSA_20SM90_TMA_LOAD_IM2COLENSA_14ComposedLayoutINSA_7SwizzleILi2ELi4ELi3EEENSA_18smem_ptr_flag_bitsILi16EEENSU_INSB_IJNSC_ILi8EEESI_EEENSB_IJSI_SD_EEEEEEEvEENS12_INSA_13SM90_TMA_LOADENS14_INS15_ILi3ELi4ELi3EEES18_NSU_INSB_IJSH_S19_EEENSB_IJSD_SH_EEEEEEEvEEEENS_8epilogue10collective18CollectiveEpilogueINS1N_23Sm100TmaWarpSpecializedILi3ELi2ELi32ELb1ELb0EEEJSK_NSB_IJNSU_ISG_SD_EENSU_ISI_SD_EEEEESL_NSB_IJNSB_IJlllEEESD_SV_EEESL_S1W_NS1N_6fusion15FusionCallbacksIS1R_NS1X_17LinearCombinationISL_fSL_fLNS_15FloatRoundStyleE2EEESK_S1U_JEEENSA_5SM1004TMEM4LOAD26SM100_TMEM_LOAD_32dp32b32xES13_S1D_NSA_39AutoVectorizingCopyWithAssumedAlignmentILi128EEENSA_21SM90_TMA_STORE_IM2COLES1D_S28_S28_EEEvvEEEEvNT_6ParamsE --------------------------
	.section	.nv.info._ZN7cutlass13device_kernelINS_4conv6kernel13ConvUniversalINS1_16ConvProblemShapeILNS1_8OperatorE1ELi2EEENS1_10collective14CollectiveConvINS1_47MainloopSm100TmaUmmaWarpSpecializedImplicitGemmILS5_1ELi16ELi2ELi1ELi2EN4cute5tupleIJNSA_1CILi1EEESD_SD_EEEEENSB_IJNSC_ILi128EEENSC_ILi64EEENSB_IJNSC_ILi32EEEEEEEEENS_10bfloat16_tESL_NSA_8TiledMMAINSA_8MMA_AtomIJNSA_20SM100_MMA_F16BF16_SSISL_SL_fLi128ELi64ELNSA_4UMMA5MajorE0ELSQ_1ELNSP_7ScaleInE0ELSR_0EEEEEENSA_6LayoutISE_NSB_IJNSC_ILi0EEESV_SV_EEEEENSB_IJNSA_10UnderscoreESY_SY_EEEEENS7_6detail27Sm100ImplicitGemmTileTraitsINSA_20SM90_TMA_LOAD_IM2COLENSA_14ComposedLayoutINSA_7SwizzleILi2ELi4ELi3EEENSA_18smem_ptr_flag_bitsILi16EEENSU_INSB_IJNSC_ILi8EEESI_EEENSB_IJSI_SD_EEEEEEEvEENS12_INSA_13SM90_TMA_LOADENS14_INS15_ILi3ELi4ELi3EEES18_NSU_INSB_IJSH_S19_EEENSB_IJSD_SH_EEEEEEEvEEEENS_8epilogue10collective18CollectiveEpilogueINS1N_23Sm100TmaWarpSpecializedILi3ELi2ELi32ELb1ELb0EEEJSK_NSB_IJNSU_ISG_SD_EENSU_ISI_SD_EEEEESL_NSB_IJNSB_IJlllEEESD_SV_EEESL_S1W_NS1N_6fusion15FusionCallbacksIS1R_NS1X_17LinearCombinationISL_fSL_fLNS_15FloatRoundStyleE2EEESK_S1U_JEEENSA_5SM1004TMEM4LOAD26SM100_TMEM_LOAD_32dp32b32xES13_S1D_NSA_39AutoVectorizingCopyWithAssumedAlignmentILi128EEENSA_21SM90_TMA_STORE_IM2COLES1D_S28_S28_EEEvvEEEEvNT_6ParamsE,"",@"SHT_CUDA_INFO"
	.sectionflags	@""
	.align	4


	//----- nvinfo : EIATTR_CUDA_API_VERSION
	.align		4
        /*0000*/ 	.byte	0x04, 0x37
        /*0002*/ 	.short	(.L_31 - .L_30)
.L_30:
        /*0004*/ 	.word	0x00000082


	//----- nvinfo : EIATTR_KPARAM_INFO
	.align		4
.L_31:
        /*0008*/ 	.byte	0x04, 0x17
        /*000a*/ 	.short	(.L_33 - .L_32)
.L_32:
        /*000c*/ 	.word	0x00000000
        /*0010*/ 	.short	0x0000
        /*0012*/ 	.short	0x0000
        /*0014*/ 	.byte	0x00, 0xf0, 0x01, 0x20


	//----- nvinfo : EIATTR_AT_ENTRY_FRAGMENTS
	.align		4
.L_33:
        /*0018*/ 	.byte	0x04, 0x4f
        /*001a*/ 	.short	(.L_35 - .L_34)


	//   ....[0]....
.L_34:
        /*001c*/ 	.word	0x00000006


	//----- nvinfo : EIATTR_RESERVED_SMEM_USED
	.align		4
.L_35:
        /*0020*/ 	.byte	0x01, 0x41
	.zero		2


	//----- nvinfo : EIATTR_SPARSE_MMA_MASK
	.align		4
        /*0024*/ 	.byte	0x03, 0x50
        /*0026*/ 	.short	0x0000


	//----- nvinfo : EIATTR_TCGEN05_1CTA_USED
	.align		4
        /*0028*/ 	.byte	0x01, 0x51
	.zero		2


	//----- nvinfo : EIATTR_MAXREG_COUNT
	.align		4
        /*002c*/ 	.byte	0x03, 0x1b
        /*002e*/ 	.short	0x00ff


	//----- nvinfo : EIATTR_NUM_BARRIERS
	.align		4
        /*0030*/ 	.byte	0x02, 0x4c
        /*0032*/ 	.byte	0x07
	.zero		1


	//----- nvinfo : EIATTR_EXTERNS
	.align		4
        /*0034*/ 	.byte	0x04, 0x0f
        /*0036*/ 	.short	(.L_37 - .L_36)


	//   ....[0]....
	.align		4
.L_36:
        /*0038*/ 	.word	index@(__assertfail)


	//----- nvinfo : EIATTR_MERCURY_ISA_VERSION
	.align		4
.L_37:
        /*003c*/ 	.byte	0x03, 0x5f
        /*003e*/ 	.short	0x0101


	//----- nvinfo : EIATTR_INT_WARP_WIDE_INSTR_OFFSETS
	.align		4
        /*0040*/ 	.byte	0x04, 0x31
        /*0042*/ 	.short	(.L_39 - .L_38)


	//   ....[0]....
.L_38:
        /*0044*/ 	.word	0x000040e0


	//   ....[1]....
        /*0048*/ 	.word	0x00004100


	//   ....[2]....
        /*004c*/ 	.word	0x00004130


	//   ....[3]....
        /*0050*/ 	.word	0x00004b90


	//   ....[4]....
        /*0054*/ 	.word	0x00004c00


	//   ....[5]....
        /*0058*/ 	.word	0x00004e40


	//   ....[6]....
        /*005c*/ 	.word	0x00004e70


	//----- nvinfo : EIATTR_COOP_GROUP_MASK_REGIDS
	.align		4
.L_39:
        /*0060*/ 	.byte	0x04, 0x29
        /*0062*/ 	.short	(.L_41 - .L_40)


	//   ....[0]....
.L_40:
        /*0064*/ 	.word	0xffffffff


	//   ....[1]....
        /*0068*/ 	.word	0xffffffff


	//   ....[2]....
        /*006c*/ 	.word	0xffffffff


	//   ....[3]....
        /*0070*/ 	.word	0xffffffff


	//   ....[4]....
        /*0074*/ 	.word	0xffffffff


	//   ....[5]....
        /*0078*/ 	.word	0xffffffff


	//   ....[6]....
        /*007c*/ 	.word	0xffffffff


	//   ....[7]....
        /*0080*/ 	.word	0xffffffff


	//   ....[8]....
        /*0084*/ 	.word	0xffffffff


	//   ....[9]....
        /*0088*/ 	.word	0xffffffff


	//   ....[10]....
        /*008c*/ 	.word	0xffffffff


	//   ....[11]....
        /*0090*/ 	.word	0xffffffff


	//----- nvinfo : EIATTR_COOP_GROUP_INSTR_OFFSETS
	.align		4
.L_41:
        /*0094*/ 	.byte	0x04, 0x28
        /*0096*/ 	.short	(.L_43 - .L_42)


	//   ....[0]....
.L_42:
        /*0098*/ 	.word	0x000000a0


	//   ....[1]....
        /*009c*/ 	.word	0x00000510


	//   ....[2]....
        /*00a0*/ 	.word	0x00000830


	//   ....[3]....
        /*00a4*/ 	.word	0x000009b0


	//   ....[4]....
        /*00a8*/ 	.word	0x00000ab0


	//   ....[5]....
        /*00ac*/ 	.word	0x00000c00


	//   ....[6]....
        /*00b0*/ 	.word	0x000022a0


	//   ....[7]....
        /*00b4*/ 	.word	0x00003550


	//   ....[8]....
        /*00b8*/ 	.word	0x00003760


	//   ....[9]....
        /*00bc*/ 	.word	0x00003790


	//   ....[10]....
        /*00c0*/ 	.word	0x00003fc0


	//   ....[11]....
        /*00c4*/ 	.word	0x00004200


	//----- nvinfo : EIATTR_VRC_CTA_INIT_COUNT
	.align		4
.L_43:
        /*00c8*/ 	.byte	0x02, 0x4a
        /*00ca*/ 	.byte	0x80
	.zero		1


	//----- nvinfo : EIATTR_SYSCALL_OFFSETS
	.align		4
        /*00cc*/ 	.byte	0x04, 0x46
        /*00ce*/ 	.short	(.L_45 - .L_44)


	//   ....[0]....
.L_44:
        /*00d0*/ 	.word	0x00005b30


	//   ....[1]....
        /*00d4*/ 	.word	0x00005c20


	//   ....[2]....
        /*00d8*/ 	.word	0x00006490


	//   ....[3]....
        /*00dc*/ 	.word	0x00007190


	//----- nvinfo : EIATTR_MBARRIER_INSTR_OFFSETS
	.align		4
.L_45:
        /*00e0*/ 	.byte	0x04, 0x39
        /*00e2*/ 	.short	(.L_47 - .L_46)


	//   ....[0]....
.L_46:
        /*00e4*/ 	.word	0x00000610
        /*00e8*/ 	.word	0x000000ff
        /*00ec*/ 	.word	0x00000000
        /*00f0*/ 	.short	0x0100
        /*00f2*/ 	.byte	0x05
	.zero		1


	//   ....[1]....
        /*00f4*/ 	.word	0x00000620
        /*00f8*/ 	.word	0x000000ff
        /*00fc*/ 	.word	0x00000080
        /*0100*/ 	.short	0x0100
        /*0102*/ 	.byte	0x05
	.zero		1


	//   ....[2]....
        /*0104*/ 	.word	0x00000630
        /*0108*/ 	.word	0x000000ff
        /*010c*/ 	.word	0x00000008
        /*0110*/ 	.short	0x0100
        /*0112*/ 	.byte	0x05
	.zero		1


	//   ....[3]....
        /*0114*/ 	.word	0x00000640
        /*0118*/ 	.word	0x000000ff
        /*011c*/ 	.word	0x00000088
        /*0120*/ 	.short	0x0100
        /*0122*/ 	.byte	0x05
	.zero		1


	//   ....[4]....
        /*0124*/ 	.word	0x00000650
        /*0128*/ 	.word	0x000000ff
        /*012c*/ 	.word	0x00000010
        /*0130*/ 	.short	0x0100
        /*0132*/ 	.byte	0x05
	.zero		1


	//   ....[5]....
        /*0134*/ 	.word	0x00000660
        /*0138*/ 	.word	0x000000ff
        /*013c*/ 	.word	0x00000090
        /*0140*/ 	.short	0x0100
        /*0142*/ 	.byte	0x05
	.zero		1


	//   ....[6]....
        /*0144*/ 	.word	0x00000670
        /*0148*/ 	.word	0x000000ff
        /*014c*/ 	.word	0x00000018
        /*0150*/ 	.short	0x0100
        /*0152*/ 	.byte	0x05
	.zero		1


	//   ....[7]....
        /*0154*/ 	.word	0x00000680
        /*0158*/ 	.word	0x000000ff
        /*015c*/ 	.word	0x00000098
        /*0160*/ 	.short	0x0100
        /*0162*/ 	.byte	0x05
	.zero		1


	//   ....[8]....
        /*0164*/ 	.word	0x00000690
        /*0168*/ 	.word	0x000000ff
        /*016c*/ 	.word	0x00000020
        /*0170*/ 	.short	0x0100
        /*0172*/ 	.byte	0x05
	.zero		1


	//   ....[9]....
        /*0174*/ 	.word	0x000006a0
        /*0178*/ 	.word	0x000000ff
        /*017c*/ 	.word	0x000000a0
        /*0180*/ 	.short	0x0100
        /*0182*/ 	.byte	0x05
	.zero		1


	//   ....[10]....
        /*0184*/ 	.word	0x000006b0
        /*0188*/ 	.word	0x000000ff
        /*018c*/ 	.word	0x00000028
        /*0190*/ 	.short	0x0100
        /*0192*/ 	.byte	0x05
	.zero		1


	//   ....[11]....
        /*0194*/ 	.word	0x000006c0
        /*0198*/ 	.word	0x000000ff
        /*019c*/ 	.word	0x000000a8
        /*01a0*/ 	.short	0x0100
        /*01a2*/ 	.byte	0x05
	.zero		1


	//   ....[12]....
        /*01a4*/ 	.word	0x000006d0
        /*01a8*/ 	.word	0x000000ff
        /*01ac*/ 	.word	0x00000030
        /*01b0*/ 	.short	0x0100
        /*01b2*/ 	.byte	0x05
	.zero		1


	//   ....[13]....
        /*01b4*/ 	.word	0x000006e0
        /*01b8*/ 	.word	0x000000ff
        /*01bc*/ 	.word	0x000000b0
        /*01c0*/ 	.short	0x0100
        /*01c2*/ 	.byte	0x05
	.zero		1


	//   ....[14]....
        /*01c4*/ 	.word	0x000006f0
        /*01c8*/ 	.word	0x000000ff
        /*01cc*/ 	.word	0x00000038
        /*01d0*/ 	.short	0x0100
        /*01d2*/ 	.byte	0x05
	.zero		1


	//   ....[15]....
        /*01d4*/ 	.word	0x00000700
        /*01d8*/ 	.word	0x000000ff
        /*01dc*/ 	.word	0x000000b8
        /*01e0*/ 	.short	0x0100
        /*01e2*/ 	.byte	0x05
	.zero		1


	//   ....[16]....
        /*01e4*/ 	.word	0x00000710
        /*01e8*/ 	.word	0x000000ff
        /*01ec*/ 	.word	0x00000040
        /*01f0*/ 	.short	0x0100
        /*01f2*/ 	.byte	0x05
	.zero		1


	//   ....[17]....
        /*01f4*/ 	.word	0x00000720
        /*01f8*/ 	.word	0x000000ff
        /*01fc*/ 	.word	0x000000c0
        /*0200*/ 	.short	0x0100
        /*0202*/ 	.byte	0x05
	.zero		1


	//   ....[18]....
        /*0204*/ 	.word	0x00000730
        /*0208*/ 	.word	0x000000ff
        /*020c*/ 	.word	0x00000048
        /*0210*/ 	.short	0x0100
        /*0212*/ 	.byte	0x05
	.zero		1


	//   ....[19]....
        /*0214*/ 	.word	0x00000740
        /*0218*/ 	.word	0x000000ff
        /*021c*/ 	.word	0x000000c8
        /*0220*/ 	.short	0x0100
        /*0222*/ 	.byte	0x05
	.zero		1


	//   ....[20]....
        /*0224*/ 	.word	0x00000750
        /*0228*/ 	.word	0x000000ff
        /*022c*/ 	.word	0x00000050
        /*0230*/ 	.short	0x0100
        /*0232*/ 	.byte	0x05
	.zero		1


	//   ....[21]....
        /*0234*/ 	.word	0x00000760
        /*0238*/ 	.word	0x000000ff
        /*023c*/ 	.word	0x000000d0
        /*0240*/ 	.short	0x0100
        /*0242*/ 	.byte	0x05
	.zero		1


	//   ....[22]....
        /*0244*/ 	.word	0x00000770
        /*0248*/ 	.word	0x000000ff
        /*024c*/ 	.word	0x00000058
        /*0250*/ 	.short	0x0100
        /*0252*/ 	.byte	0x05
	.zero		1


	//   ....[23]....
        /*0254*/ 	.word	0x00000780
        /*0258*/ 	.word	0x000000ff
        /*025c*/ 	.word	0x000000d8
        /*0260*/ 	.short	0x0100
        /*0262*/ 	.byte	0x05
	.zero		1


	//   ....[24]....
        /*0264*/ 	.word	0x00000790
        /*0268*/ 	.word	0x000000ff
        /*026c*/ 	.word	0x00000060
        /*0270*/ 	.short	0x0100
        /*0272*/ 	.byte	0x05
	.zero		1


	//   ....[25]....
        /*0274*/ 	.word	0x000007a0
        /*0278*/ 	.word	0x000000ff
        /*027c*/ 	.word	0x000000e0
        /*0280*/ 	.short	0x0100
        /*0282*/ 	.byte	0x05
	.zero		1


	//   ....[26]....
        /*0284*/ 	.word	0x000007b0
        /*0288*/ 	.word	0x000000ff
        /*028c*/ 	.word	0x00000068
        /*0290*/ 	.short	0x0100
        /*0292*/ 	.byte	0x05
	.zero		1


	//   ....[27]....
        /*0294*/ 	.word	0x000007c0
        /*0298*/ 	.word	0x000000ff
        /*029c*/ 	.word	0x000000e8
        /*02a0*/ 	.short	0x0100
        /*02a2*/ 	.byte	0x05
	.zero		1


	//   ....[28]....
        /*02a4*/ 	.word	0x000007d0
        /*02a8*/ 	.word	0x000000ff
        /*02ac*/ 	.word	0x00000070
        /*02b0*/ 	.short	0x0100
        /*02b2*/ 	.byte	0x05
	.zero		1


	//   ....[29]....
        /*02b4*/ 	.word	0x000007e0
        /*02b8*/ 	.word	0x000000ff
        /*02bc*/ 	.word	0x000000f0
        /*02c0*/ 	.short	0x0100
        /*02c2*/ 	.byte	0x05
	.zero		1


	//   ....[30]....
        /*02c4*/ 	.word	0x000007f0
        /*02c8*/ 	.word	0x000000ff
        /*02cc*/ 	.word	0x00000078
        /*02d0*/ 	.short	0x0100
        /*02d2*/ 	.byte	0x05
	.zero		1


	//   ....[31]....
        /*02d4*/ 	.word	0x00000800
        /*02d8*/ 	.word	0x000000ff
        /*02dc*/ 	.word	0x000000f8
        /*02e0*/ 	.short	0x0100
        /*02e2*/ 	.byte	0x05
	.zero		1


	//   ....[32]....
        /*02e4*/ 	.word	0x00000940
        /*02e8*/ 	.word	0x000000ff
        /*02ec*/ 	.word	0x00000100
        /*02f0*/ 	.short	0x0100
        /*02f2*/ 	.byte	0x07
	.zero		1


	//   ....[33]....
        /*02f4*/ 	.word	0x00000950
        /*02f8*/ 	.word	0x000000ff
        /*02fc*/ 	.word	0x00000118
        /*0300*/ 	.short	0x0100
        /*0302*/ 	.byte	0x07
	.zero		1


	//   ....[34]....
        /*0304*/ 	.word	0x00000960
        /*0308*/ 	.word	0x000000ff
        /*030c*/ 	.word	0x00000108
        /*0310*/ 	.short	0x0100
        /*0312*/ 	.byte	0x07
	.zero		1


	//   ....[35]....
        /*0314*/ 	.word	0x00000970
        /*0318*/ 	.word	0x000000ff
        /*031c*/ 	.word	0x00000120
        /*0320*/ 	.short	0x0100
        /*0322*/ 	.byte	0x07
	.zero		1


	//   ....[36]....
        /*0324*/ 	.word	0x00000980
        /*0328*/ 	.word	0x000000ff
        /*032c*/ 	.word	0x00000110
        /*0330*/ 	.short	0x0100
        /*0332*/ 	.byte	0x07
	.zero		1


	//   ....[37]....
        /*0334*/ 	.word	0x00000990
        /*0338*/ 	.word	0x000000ff
        /*033c*/ 	.word	0x00000128
        /*0340*/ 	.short	0x0100
        /*0342*/ 	.byte	0x07
	.zero		1


	//   ....[38]....
        /*0344*/ 	.word	0x00000a80
        /*0348*/ 	.word	0x000000ff
        /*034c*/ 	.word	0x00000130
        /*0350*/ 	.short	0x0100
        /*0352*/ 	.byte	0x05
	.zero		1


	//   ....[39]....
        /*0354*/ 	.word	0x00000a90
        /*0358*/ 	.word	0x000000ff
        /*035c*/ 	.word	0x00000138
        /*0360*/ 	.short	0x0100
        /*0362*/ 	.byte	0x05
	.zero		1


	//   ....[40]....
        /*0364*/ 	.word	0x00000bd0
        /*0368*/ 	.word	0x000000ff
        /*036c*/ 	.word	0x00000140
        /*0370*/ 	.short	0x0100
        /*0372*/ 	.byte	0x05
	.zero		1


	//   ....[41]....
        /*0374*/ 	.word	0x00000be0
        /*0378*/ 	.word	0x000000ff
        /*037c*/ 	.word	0x00000148
        /*0380*/ 	.short	0x0100
        /*0382*/ 	.byte	0x05
	.zero		1


	//   ....[42]....
        /*0384*/ 	.word	0x00000d10
        /*0388*/ 	.word	0x000000ff
        /*038c*/ 	.word	0x00000150
        /*0390*/ 	.short	0x0100
        /*0392*/ 	.byte	0x07
	.zero		1


	//   ....[43]....
        /*0394*/ 	.word	0x00000d20
        /*0398*/ 	.word	0x000000ff
        /*039c*/ 	.word	0x00000160
        /*03a0*/ 	.short	0x0100
        /*03a2*/ 	.byte	0x07
	.zero		1


	//   ....[44]....
        /*03a4*/ 	.word	0x00000d30
        /*03a8*/ 	.word	0x000000ff
        /*03ac*/ 	.word	0x00000158
        /*03b0*/ 	.short	0x0100
        /*03b2*/ 	.byte	0x07
	.zero		1


	//   ....[45]....
        /*03b4*/ 	.word	0x00000d40
        /*03b8*/ 	.word	0x000000ff
        /*03bc*/ 	.word	0x00000168
        /*03c0*/ 	.short	0x0100
        /*03c2*/ 	.byte	0x07
	.zero		1


	//   ....[46]....
        /*03c4*/ 	.word	0x00001680
        /*03c8*/ 	.word	0x000000ff
        /*03cc*/ 	.word	0x00000080
        /*03d0*/ 	.short	0x010a
        /*03d2*/ 	.byte	0x04
	.zero		1


	//   ....[47]....
        /*03d4*/ 	.word	0x00001940
        /*03d8*/ 	.word	0x000000ff
        /*03dc*/ 	.word	0x00000080
        /*03e0*/ 	.short	0x010a
        /*03e2*/ 	.byte	0x09
	.zero		1


	//   ....[48]....
        /*03e4*/ 	.word	0x00001ab0
        /*03e8*/ 	.word	0x000000ff
        /*03ec*/ 	.word	0x00000080
        /*03f0*/ 	.short	0x010a
        /*03f2*/ 	.byte	0x08
	.zero		1


	//   ....[49]....
        /*03f4*/ 	.word	0x00001c70
        /*03f8*/ 	.word	0x000000ff
        /*03fc*/ 	.word	0x00000138
        /*0400*/ 	.short	0x0101
        /*0402*/ 	.byte	0x16
	.zero		1


	//   ....[50]....
        /*0404*/ 	.word	0x00001ca0
        /*0408*/ 	.word	0x000000ff
        /*040c*/ 	.word	0x00000080
        /*0410*/ 	.short	0x010a
        /*0412*/ 	.byte	0x04
	.zero		1


	//   ....[51]....
        /*0414*/ 	.word	0x00001f40
        /*0418*/ 	.word	0x000000ff
        /*041c*/ 	.word	0x00000080
        /*0420*/ 	.short	0x010a
        /*0422*/ 	.byte	0x11
	.zero		1


	//   ....[52]....
        /*0424*/ 	.word	0x000020b0
        /*0428*/ 	.word	0x000000ff
        /*042c*/ 	.word	0x00000080
        /*0430*/ 	.short	0x010a
        /*0432*/ 	.byte	0x08
	.zero		1


	//   ....[53]....
        /*0434*/ 	.word	0x000022b0
        /*0438*/ 	.word	0x000000ff
        /*043c*/ 	.word	0x00000140
        /*0440*/ 	.short	0x010a
        /*0442*/ 	.byte	0x16
	.zero		1


	//   ....[54]....
        /*0444*/ 	.word	0x00002370
        /*0448*/ 	.word	0x000000ff
        /*044c*/ 	.word	0x00000000
        /*0450*/ 	.short	0x0101
        /*0452*/ 	.byte	0x04
	.zero		1


	//   ....[55]....
        /*0454*/ 	.word	0x00002870
        /*0458*/ 	.word	0x000000ff
        /*045c*/ 	.word	0x00000000
        /*0460*/ 	.short	0x010a
        /*0462*/ 	.byte	0x04
	.zero		1


	//   ....[56]....
        /*0464*/ 	.word	0x00002910
        /*0468*/ 	.word	0x000000ff
        /*046c*/ 	.word	0x00000000
        /*0470*/ 	.short	0x010a
        /*0472*/ 	.byte	0x04
	.zero		1


	//   ....[57]....
        /*0474*/ 	.word	0x000029b0
        /*0478*/ 	.word	0x000000ff
        /*047c*/ 	.word	0x00000000
        /*0480*/ 	.short	0x010a
        /*0482*/ 	.byte	0x04
	.zero		1


	//   ....[58]....
        /*0484*/ 	.word	0x00002a50
        /*0488*/ 	.word	0x000000ff
        /*048c*/ 	.word	0x00000000
        /*0490*/ 	.short	0x010a
        /*0492*/ 	.byte	0x04
	.zero		1


	//   ....[59]....
        /*0494*/ 	.word	0x00002af0
        /*0498*/ 	.word	0x000000ff
        /*049c*/ 	.word	0x00000000
        /*04a0*/ 	.short	0x010a
        /*04a2*/ 	.byte	0x04
	.zero		1


	//   ....[60]....
        /*04a4*/ 	.word	0x00002b90
        /*04a8*/ 	.word	0x000000ff
        /*04ac*/ 	.word	0x00000000
        /*04b0*/ 	.short	0x010a
        /*04b2*/ 	.byte	0x04
	.zero		1


	//   ....[61]....
        /*04b4*/ 	.word	0x00002c30
        /*04b8*/ 	.word	0x000000ff
        /*04bc*/ 	.word	0x00000000
        /*04c0*/ 	.short	0x010a
        /*04c2*/ 	.byte	0x04
	.zero		1


	//   ....[62]....
        /*04c4*/ 	.word	0x00002cd0
        /*04c8*/ 	.word	0x000000ff
        /*04cc*/ 	.word	0x00000000
        /*04d0*/ 	.short	0x010a
        /*04d2*/ 	.byte	0x04
	.zero		1


	//   ....[63]....
        /*04d4*/ 	.word	0x00002d70
        /*04d8*/ 	.word	0x000000ff
        /*04dc*/ 	.word	0x00000000
        /*04e0*/ 	.short	0x010a
        /*04e2*/ 	.byte	0x04
	.zero		1


	//   ....[64]....
        /*04e4*/ 	.word	0x00002e10
        /*04e8*/ 	.word	0x000000ff
        /*04ec*/ 	.word	0x00000000
        /*04f0*/ 	.short	0x010a
        /*04f2*/ 	.byte	0x04
	.zero		1


	//   ....[65]....
        /*04f4*/ 	.word	0x00002eb0
        /*04f8*/ 	.word	0x000000ff
        /*04fc*/ 	.word	0x00000000
        /*0500*/ 	.short	0x010a
        /*0502*/ 	.byte	0x04
	.zero		1


	//   ....[66]....
        /*0504*/ 	.word	0x00002f50
        /*0508*/ 	.word	0x000000ff
        /*050c*/ 	.word	0x00000000
        /*0510*/ 	.short	0x010a
        /*0512*/ 	.byte	0x04
	.zero		1


	//   ....[67]....
        /*0514*/ 	.word	0x00002ff0
        /*0518*/ 	.word	0x000000ff
        /*051c*/ 	.word	0x00000000
        /*0520*/ 	.short	0x010a
        /*0522*/ 	.byte	0x04
	.zero		1


	//   ....[68]....
        /*0524*/ 	.word	0x00003090
        /*0528*/ 	.word	0x000000ff
        /*052c*/ 	.word	0x00000000
        /*0530*/ 	.short	0x010a
        /*0532*/ 	.byte	0x04
	.zero		1


	//   ....[69]....
        /*0534*/ 	.word	0x00003130
        /*0538*/ 	.word	0x000000ff
        /*053c*/ 	.word	0x00000000
        /*0540*/ 	.short	0x010a
        /*0542*/ 	.byte	0x04
	.zero		1


	//   ....[70]....
        /*0544*/ 	.word	0x000031e0
        /*0548*/ 	.word	0x00000000
        /*054c*/ 	.word	0x00000000
        /*0550*/ 	.short	0x010a
        /*0552*/ 	.byte	0xff
	.zero		1


	//   ....[71]....
        /*0554*/ 	.word	0x00003310
        /*0558*/ 	.word	0x000000ff
        /*055c*/ 	.word	0x00000148
        /*0560*/ 	.short	0x010a
        /*0562*/ 	.byte	0x2d
	.zero		1


	//   ....[72]....
        /*0564*/ 	.word	0x000033b0
        /*0568*/ 	.word	0x000000ff
        /*056c*/ 	.word	0x00000140
        /*0570*/ 	.short	0x010a
        /*0572*/ 	.byte	0x2d
	.zero		1


	//   ....[73]....
        /*0574*/ 	.word	0x00003450
        /*0578*/ 	.word	0x000000ff
        /*057c*/ 	.word	0x00000000
        /*0580*/ 	.short	0x0101
        /*0582*/ 	.byte	0x06
	.zero		1


	//   ....[74]....
        /*0584*/ 	.word	0x00003490
        /*0588*/ 	.word	0x000000ff
        /*058c*/ 	.word	0x00000148
        /*0590*/ 	.short	0x0106
        /*0592*/ 	.byte	0x2d
	.zero		1


	//   ....[75]....
        /*0594*/ 	.word	0x000034d0
        /*0598*/ 	.word	0x00000000
        /*059c*/ 	.word	0x00000148
        /*05a0*/ 	.short	0x010a
        /*05a2*/ 	.byte	0xff
	.zero		1


	//   ....[76]....
        /*05a4*/ 	.word	0x000039d0
        /*05a8*/ 	.word	0x000000ff
        /*05ac*/ 	.word	0x00000140
        /*05b0*/ 	.short	0x010a
        /*05b2*/ 	.byte	0x06
	.zero		1


	//   ....[77]....
        /*05b4*/ 	.word	0x00003a80
        /*05b8*/ 	.word	0x000000ff
        /*05bc*/ 	.word	0x00000000
        /*05c0*/ 	.short	0x0101
        /*05c2*/ 	.byte	0x05
	.zero		1


	//   ....[78]....
        /*05c4*/ 	.word	0x00003a90
        /*05c8*/ 	.word	0x000000ff
        /*05cc*/ 	.word	0x00000160
        /*05d0*/ 	.short	0x010a
        /*05d2*/ 	.byte	0x08
	.zero		1


	//   ....[79]....
        /*05d4*/ 	.word	0x00003b50
        /*05d8*/ 	.word	0x000000ff
        /*05dc*/ 	.word	0x00000000
        /*05e0*/ 	.short	0x010a
        /*05e2*/ 	.byte	0x04
	.zero		1


	//   ....[80]....
        /*05e4*/ 	.word	0x00003b90
        /*05e8*/ 	.word	0x000000ff
        /*05ec*/ 	.word	0x00000000
        /*05f0*/ 	.short	0x010a
        /*05f2*/ 	.byte	0x07
	.zero		1


	//   ....[81]....
        /*05f4*/ 	.word	0x00003cc0
        /*05f8*/ 	.word	0x000000ff
        /*05fc*/ 	.word	0x00000000
        /*0600*/ 	.short	0x010a
        /*0602*/ 	.byte	0x04
	.zero		1


	//   ....[82]....
        /*0604*/ 	.word	0x00003f10
        /*0608*/ 	.word	0x000000ff
        /*060c*/ 	.word	0x00000000
        /*0610*/ 	.short	0x010a
        /*0612*/ 	.byte	0x05
	.zero		1


	//   ....[83]....
        /*0614*/ 	.word	0x00003fa0
        /*0618*/ 	.word	0x000000ff
        /*061c*/ 	.word	0x00000000
        /*0620*/ 	.short	0x010a
        /*0622*/ 	.byte	0x07
	.zero		1


	//   ....[84]....
        /*0624*/ 	.word	0x00004440
        /*0628*/ 	.word	0x000000ff
        /*062c*/ 	.word	0x00000140
        /*0630*/ 	.short	0x010a
        /*0632*/ 	.byte	0x07
	.zero		1


	//   ....[85]....
        /*0634*/ 	.word	0x000044e0
        /*0638*/ 	.word	0x000000ff
        /*063c*/ 	.word	0x00000000
        /*0640*/ 	.short	0x0101
        /*0642*/ 	.byte	0x06
	.zero		1


	//   ....[86]....
        /*0644*/ 	.word	0x00004800
        /*0648*/ 	.word	0x000000ff
        /*064c*/ 	.word	0x00000138
        /*0650*/ 	.short	0x010a
        /*0652*/ 	.byte	0x07
	.zero		1


	//   ....[87]....
        /*0654*/ 	.word	0x00004a20
        /*0658*/ 	.word	0x000000ff
        /*065c*/ 	.word	0x00000118
        /*0660*/ 	.short	0x010a
        /*0662*/ 	.byte	0x11
	.zero		1


	//   ....[88]....
        /*0664*/ 	.word	0x00004d10
        /*0668*/ 	.word	0x000000ff
        /*066c*/ 	.word	0x00000100
        /*0670*/ 	.short	0x010b
        /*0672*/ 	.byte	0x11
	.zero		1


	//   ....[89]....
        /*0674*/ 	.word	0x00004d60
        /*0678*/ 	.word	0x000000ff
        /*067c*/ 	.word	0x00000000
        /*0680*/ 	.short	0x0101
        /*0682*/ 	.byte	0x13
	.zero		1


	//   ....[90]....
        /*0684*/ 	.word	0x00004da0
        /*0688*/ 	.word	0x000000ff
        /*068c*/ 	.word	0x00000118
        /*0690*/ 	.short	0x010a
        /*0692*/ 	.byte	0x0e
	.zero		1


	//   ....[91]....
        /*0694*/ 	.word	0x00004fd0
        /*0698*/ 	.word	0x000000ff
        /*069c*/ 	.word	0x00000100
        /*06a0*/ 	.short	0x010b
        /*06a2*/ 	.byte	0x0e
	.zero		1


	//   ....[92]....
        /*06a4*/ 	.word	0x00004ff0
        /*06a8*/ 	.word	0x000000ff
        /*06ac*/ 	.word	0x00000000
        /*06b0*/ 	.short	0x0101
        /*06b2*/ 	.byte	0x12
	.zero		1


	//   ....[93]....
        /*06b4*/ 	.word	0x00005050
        /*06b8*/ 	.word	0x000000ff
        /*06bc*/ 	.word	0x00000000
        /*06c0*/ 	.short	0x010a
        /*06c2*/ 	.byte	0x04
	.zero		1


	//   ....[94]....
        /*06c4*/ 	.word	0x00005120
        /*06c8*/ 	.word	0x00000002
        /*06cc*/ 	.word	0x00000000
        /*06d0*/ 	.short	0x010a
        /*06d2*/ 	.byte	0xff
	.zero		1


	//   ....[95]....
        /*06d4*/ 	.word	0x00005190
        /*06d8*/ 	.word	0x00000004
        /*06dc*/ 	.word	0x00000000
        /*06e0*/ 	.short	0x010a
        /*06e2*/ 	.byte	0xff
	.zero		1


	//   ....[96]....
        /*06e4*/ 	.word	0x00005510
        /*06e8*/ 	.word	0x000000ff
        /*06ec*/ 	.word	0x00000140
        /*06f0*/ 	.short	0x010a
        /*06f2*/ 	.byte	0x34
	.zero		1


	//   ....[97]....
        /*06f4*/ 	.word	0x00005630
        /*06f8*/ 	.word	0x000000ff
        /*06fc*/ 	.word	0x00000000
        /*0700*/ 	.short	0x0101
        /*0702*/ 	.byte	0x04
	.zero		1


	//   ....[98]....
        /*0704*/ 	.word	0x00006040
        /*0708*/ 	.word	0x00000000
        /*070c*/ 	.word	0x00000100
        /*0710*/ 	.short	0x010a
        /*0712*/ 	.byte	0xff
	.zero		1


	//   ....[99]....
        /*0714*/ 	.word	0x00006150
        /*0718*/ 	.word	0x00000041
        /*071c*/ 	.word	0x00000150
        /*0720*/ 	.short	0x010a
        /*0722*/ 	.byte	0xff
	.zero		1


	//   ....[100]....
        /*0724*/ 	.word	0x00006240
        /*0728*/ 	.word	0x00000000
        /*072c*/ 	.word	0x00000100
        /*0730*/ 	.short	0x010a
        /*0732*/ 	.byte	0xff
	.zero		1


	//   ....[101]....
        /*0734*/ 	.word	0x00006370
        /*0738*/ 	.word	0x00000041
        /*073c*/ 	.word	0x00000150
        /*0740*/ 	.short	0x010a
        /*0742*/ 	.byte	0xff
	.zero		1


	//   ....[102]....
        /*0744*/ 	.word	0x00006ed0
        /*0748*/ 	.word	0x00000000
        /*074c*/ 	.word	0x00000000
        /*0750*/ 	.short	0x0101
        /*0752*/ 	.byte	0xff
	.zero		1


	//   ....[103]....
        /*0754*/ 	.word	0x00006ee0
        /*0758*/ 	.word	0x00000003
        /*075c*/ 	.word	0x00000100
        /*0760*/ 	.short	0x010a
        /*0762*/ 	.byte	0xff
	.zero		1


	//   ....[104]....
        /*0764*/ 	.word	0x00006fb0
        /*0768*/ 	.word	0x00000003
        /*076c*/ 	.word	0x00000100
        /*0770*/ 	.short	0x010a
        /*0772*/ 	.byte	0xff
	.zero		1


	//   ....[105]....
        /*0774*/ 	.word	0x00007320
        /*0778*/ 	.word	0x000000ff
        /*077c*/ 	.word	0x00000000
        /*0780*/ 	.short	0x0101
        /*0782*/ 	.byte	0x06
	.zero		1


	//   ....[106]....
        /*0784*/ 	.word	0x00007ca0
        /*0788*/ 	.word	0x00000000
        /*078c*/ 	.word	0x00000000
        /*0790*/ 	.short	0x0101
        /*0792*/ 	.byte	0xff
	.zero		1


	//   ....[107]....
        /*0794*/ 	.word	0x00007ee0
        /*0798*/ 	.word	0x000000ff
        /*079c*/ 	.word	0x00000000
        /*07a0*/ 	.short	0x0101
        /*07a2*/ 	.byte	0x04
	.zero		1


	//   ....[108]....
        /*07a4*/ 	.word	0x00007f10
        /*07a8*/ 	.word	0x00000002
        /*07ac*/ 	.word	0x00000080
        /*07b0*/ 	.short	0x010a
        /*07b2*/ 	.byte	0xff
	.zero		1


	//   ....[109]....
        /*07b4*/ 	.word	0x00007f70
        /*07b8*/ 	.word	0x00000002
        /*07bc*/ 	.word	0x00000080
        /*07c0*/ 	.short	0x010a
        /*07c2*/ 	.byte	0xff
	.zero		1


	//   ....[110]....
        /*07c4*/ 	.word	0x00007fd0
        /*07c8*/ 	.word	0x00000002
        /*07cc*/ 	.word	0x00000140
        /*07d0*/ 	.short	0x010a
        /*07d2*/ 	.byte	0xff
	.zero		1


	//   ....[111]....
        /*07d4*/ 	.word	0x00008030
        /*07d8*/ 	.word	0x00000000
        /*07dc*/ 	.word	0x00000000
        /*07e0*/ 	.short	0x010a
        /*07e2*/ 	.byte	0xff
	.zero		1


	//   ....[112]....
        /*07e4*/ 	.word	0x00008090
        /*07e8*/ 	.word	0x00000000
        /*07ec*/ 	.word	0x00000000
        /*07f0*/ 	.short	0x010a
        /*07f2*/ 	.byte	0xff
	.zero		1


	//   ....[113]....
        /*07f4*/ 	.word	0x000080f0
        /*07f8*/ 	.word	0x00000000
        /*07fc*/ 	.word	0x00000000
        /*0800*/ 	.short	0x010a
        /*0802*/ 	.byte	0xff
	.zero		1


	//   ....[114]....
        /*0804*/ 	.word	0x00008150
        /*0808*/ 	.word	0x00000000
        /*080c*/ 	.word	0x00000000
        /*0810*/ 	.short	0x010a
        /*0812*/ 	.byte	0xff
	.zero		1


	//   ....[115]....
        /*0814*/ 	.word	0x000081b0
        /*0818*/ 	.word	0x00000000
        /*081c*/ 	.word	0x00000000
        /*0820*/ 	.short	0x010a
        /*0822*/ 	.byte	0xff
	.zero		1


	//   ....[116]....
        /*0824*/ 	.word	0x00008210
        /*0828*/ 	.word	0x00000000
        /*082c*/ 	.word	0x00000000
        /*0830*/ 	.short	0x010a
        /*0832*/ 	.byte	0xff
	.zero		1


	//   ....[117]....
        /*0834*/ 	.word	0x00008270
        /*0838*/ 	.word	0x00000000
        /*083c*/ 	.word	0x00000000
        /*0840*/ 	.short	0x010a
        /*0842*/ 	.byte	0xff
	.zero		1


	//   ....[118]....
        /*0844*/ 	.word	0x000082d0
        /*0848*/ 	.word	0x00000000
        /*084c*/ 	.word	0x00000000
        /*0850*/ 	.short	0x010a
        /*0852*/ 	.byte	0xff
	.zero		1


	//   ....[119]....
        /*0854*/ 	.word	0x00008330
        /*0858*/ 	.word	0x00000000
        /*085c*/ 	.word	0x00000000
        /*0860*/ 	.short	0x010a
        /*0862*/ 	.byte	0xff
	.zero		1


	//   ....[120]....
        /*0864*/ 	.word	0x00008390
        /*0868*/ 	.word	0x00000000
        /*086c*/ 	.word	0x00000000
        /*0870*/ 	.short	0x010a
        /*0872*/ 	.byte	0xff
	.zero		1


	//   ....[121]....
        /*0874*/ 	.word	0x000083f0
        /*0878*/ 	.word	0x00000000
        /*087c*/ 	.word	0x00000000
        /*0880*/ 	.short	0x010a
        /*0882*/ 	.byte	0xff
	.zero		1


	//   ....[122]....
        /*0884*/ 	.word	0x00008450
        /*0888*/ 	.word	0x00000000
        /*088c*/ 	.word	0x00000000
        /*0890*/ 	.short	0x010a
        /*0892*/ 	.byte	0xff
	.zero		1


	//   ....[123]....
        /*0894*/ 	.word	0x000084b0
        /*0898*/ 	.word	0x00000000
        /*089c*/ 	.word	0x00000000
        /*08a0*/ 	.short	0x010a
        /*08a2*/ 	.byte	0xff
	.zero		1


	//   ....[124]....
        /*08a4*/ 	.word	0x00008510
        /*08a8*/ 	.word	0x00000000
        /*08ac*/ 	.word	0x00000000
        /*08b0*/ 	.short	0x010a
        /*08b2*/ 	.byte	0xff
	.zero		1


	//   ....[125]....
        /*08b4*/ 	.word	0x00008570
        /*08b8*/ 	.word	0x00000000
        /*08bc*/ 	.word	0x00000000
        /*08c0*/ 	.short	0x010a
        /*08c2*/ 	.byte	0xff
	.zero		1


	//   ....[126]....
        /*08c4*/ 	.word	0x000085d0
        /*08c8*/ 	.word	0x00000004
        /*08cc*/ 	.word	0x00000148
        /*08d0*/ 	.short	0x010a
        /*08d2*/ 	.byte	0xff
	.zero		1


	//   ....[127]....
        /*08d4*/ 	.word	0x00008630
        /*08d8*/ 	.word	0x00000004
        /*08dc*/ 	.word	0x00000140
        /*08e0*/ 	.short	0x010a
        /*08e2*/ 	.byte	0xff
	.zero		1


	//   ....[128]....
        /*08e4*/ 	.word	0x00008690
        /*08e8*/ 	.word	0x00000000
        /*08ec*/ 	.word	0x00000140
        /*08f0*/ 	.short	0x010a
        /*08f2*/ 	.byte	0xff
	.zero		1


	//   ....[129]....
        /*08f4*/ 	.word	0x000086f0
        /*08f8*/ 	.word	0x00000004
        /*08fc*/ 	.word	0x00000160
        /*0900*/ 	.short	0x010a
        /*0902*/ 	.byte	0xff
	.zero		1


	//   ....[130]....
        /*0904*/ 	.word	0x00008750
        /*0908*/ 	.word	0x00000000
        /*090c*/ 	.word	0x00000000
        /*0910*/ 	.short	0x010a
        /*0912*/ 	.byte	0xff
	.zero		1


	//   ....[131]....
        /*0914*/ 	.word	0x000087b0
        /*0918*/ 	.word	0x00000000
        /*091c*/ 	.word	0x00000000
        /*0920*/ 	.short	0x010a
        /*0922*/ 	.byte	0xff
	.zero		1


	//   ....[132]....
        /*0924*/ 	.word	0x00008810
        /*0928*/ 	.word	0x00000000
        /*092c*/ 	.word	0x00000000
        /*0930*/ 	.short	0x010a
        /*0932*/ 	.byte	0xff
	.zero		1


	//   ....[133]....
        /*0934*/ 	.word	0x00008870
        /*0938*/ 	.word	0x00000000
        /*093c*/ 	.word	0x00000140
        /*0940*/ 	.short	0x010a
        /*0942*/ 	.byte	0xff
	.zero		1


	//   ....[134]....
        /*0944*/ 	.word	0x000088d0
        /*0948*/ 	.word	0x00000000
        /*094c*/ 	.word	0x00000138
        /*0950*/ 	.short	0x010a
        /*0952*/ 	.byte	0xff
	.zero		1


	//   ....[135]....
        /*0954*/ 	.word	0x00008930
        /*0958*/ 	.word	0x00000002
        /*095c*/ 	.word	0x00000118
        /*0960*/ 	.short	0x010a
        /*0962*/ 	.byte	0xff
	.zero		1


	//   ....[136]....
        /*0964*/ 	.word	0x00008990
        /*0968*/ 	.word	0x00000000
        /*096c*/ 	.word	0x00000118
        /*0970*/ 	.short	0x010a
        /*0972*/ 	.byte	0xff
	.zero		1


	//   ....[137]....
        /*0974*/ 	.word	0x000089f0
        /*0978*/ 	.word	0x00000000
        /*097c*/ 	.word	0x00000000
        /*0980*/ 	.short	0x010a
        /*0982*/ 	.byte	0xff
	.zero		1


	//   ....[138]....
        /*0984*/ 	.word	0x00008a40
        /*0988*/ 	.word	0x00000002
        /*098c*/ 	.word	0x00000000
        /*0990*/ 	.short	0x010a
        /*0992*/ 	.byte	0xff
	.zero		1


	//   ....[139]....
        /*0994*/ 	.word	0x00008aa0
        /*0998*/ 	.word	0x00000000
        /*099c*/ 	.word	0x00000140
        /*09a0*/ 	.short	0x010a
        /*09a2*/ 	.byte	0xff
	.zero		1


	//   ....[140]....
        /*09a4*/ 	.word	0x00008af0
        /*09a8*/ 	.word	0x00000000
        /*09ac*/ 	.word	0x00000100
        /*09b0*/ 	.short	0x010a
        /*09b2*/ 	.byte	0xff
	.zero		1


	//   ....[141]....
        /*09b4*/ 	.word	0x00008b40
        /*09b8*/ 	.word	0x00000041
        /*09bc*/ 	.word	0x00000150
        /*09c0*/ 	.short	0x010a
        /*09c2*/ 	.byte	0xff
	.zero		1


	//   ....[142]....
        /*09c4*/ 	.word	0x00008b90
        /*09c8*/ 	.word	0x00000003
        /*09cc*/ 	.word	0x00000100
        /*09d0*/ 	.short	0x010a
        /*09d2*/ 	.byte	0xff
	.zero		1


	//----- nvinfo : EIATTR_NUM_MBARRIERS
	.align		4
.L_47:
        /*09d4*/ 	.byte	0x03, 0x38
        /*09d6*/ 	.short	0x002e


	//----- nvinfo : EIATTR_EXIT_INSTR_OFFSETS
	.align		4
        /*09d8*/ 	.byte	0x04, 0x1c
        /*09da*/ 	.short	(.L_49 - .L_48)


	//   ....[0]....
.L_48:
        /*09dc*/ 	.word	0x00003210


	//   ....[1]....
        /*09e0*/ 	.word	0x000034a0


	//   ....[2]....
        /*09e4*/ 	.word	0x00003500


	//   ....[3]....
        /*09e8*/ 	.word	0x00004210


	//   ....[4]....
        /*09ec*/ 	.word	0x000051c0


	//   ....[5]....
        /*09f0*/ 	.word	0x00005200


	//   ....[6]....
        /*09f4*/ 	.word	0x00007dd0


	//   ....[7]....
        /*09f8*/ 	.word	0x00007e50


	//   ....[8]....
        /*09fc*/ 	.word	0x00007e80


	//   ....[9]....
        /*0a00*/ 	.word	0x00007ef0


	//----- nvinfo : EIATTR_MAX_THREADS
	.align		4
.L_49:
        /*0a04*/ 	.byte	0x04, 0x05
        /*0a06*/ 	.short	(.L_51 - .L_50)
.L_50:
        /*0a08*/ 	.word	0x00000100
        /*0a0c*/ 	.word	0x00000001
        /*0a10*/ 	.word	0x00000001


	//----- nvinfo : EIATTR_CRS_STACK_SIZE
	.align		4
.L_51:
        /*0a14*/ 	.byte	0x04, 0x1e
        /*0a16*/ 	.short	(.L_53 - .L_52)
.L_52:
        /*0a18*/ 	.word	0x00000000


	//----- nvinfo : EIATTR_CBANK_PARAM_SIZE
	.align		4
.L_53:
        /*0a1c*/ 	.byte	0x03, 0x19
        /*0a1e*/ 	.short	0x0800


	//----- nvinfo : EIATTR_PARAM_CBANK
	.align		4
        /*0a20*/ 	.byte	0x04, 0x0a
        /*0a22*/ 	.short	(.L_55 - .L_54)
	.align		4
.L_54:
        /*0a24*/ 	.word	index@(.nv.constant0._ZN7cutlass13device_kernelINS_4conv6kernel13ConvUniversalINS1_16ConvProblemShapeILNS1_8OperatorE1ELi2EEENS1_10collective14CollectiveConvINS1_47MainloopSm100TmaUmmaWarpSpecializedImplicitGemmILS5_1ELi16ELi2ELi1ELi2EN4cute5tupleIJNSA_1CILi1EEESD_SD_EEEEENSB_IJNSC_ILi128EEENSC_ILi64EEENSB_IJNSC_ILi32EEEEEEEEENS_10bfloat16_tESL_NSA_8TiledMMAINSA_8MMA_AtomIJNSA_20SM100_MMA_F16BF16_SSISL_SL_fLi128ELi64ELNSA_4UMMA5MajorE0ELSQ_1ELNSP_7ScaleInE0ELSR_0EEEEEENSA_6LayoutISE_NSB_IJNSC_ILi0EEESV_SV_EEEEENSB_IJNSA_10UnderscoreESY_SY_EEEEENS7_6detail27Sm100ImplicitGemmTileTraitsINSA_20SM90_TMA_LOAD_IM2COLENSA_14ComposedLayoutINSA_7SwizzleILi2ELi4ELi3EEENSA_18smem_ptr_flag_bitsILi16EEENSU_INSB_IJNSC_ILi8EEESI_EEENSB_IJSI_SD_EEEEEEEvEENS12_INSA_13SM90_TMA_LOADENS14_INS15_ILi3ELi4ELi3EEES18_NSU_INSB_IJSH_S19_EEENSB_IJSD_SH_EEEEEEEvEEEENS_8epilogue10collective18CollectiveEpilogueINS1N_23Sm100TmaWarpSpecializedILi3ELi2ELi32ELb1ELb0EEEJSK_NSB_IJNSU_ISG_SD_EENSU_ISI_SD_EEEEESL_NSB_IJNSB_IJlllEEESD_SV_EEESL_S1W_NS1N_6fusion15FusionCallbacksIS1R_NS1X_17LinearCombinationISL_fSL_fLNS_15FloatRoundStyleE2EEESK_S1U_JEEENSA_5SM1004TMEM4LOAD26SM100_TMEM_LOAD_32dp32b32xES13_S1D_NSA_39AutoVectorizingCopyWithAssumedAlignmentILi128EEENSA_21SM90_TMA_STORE_IM2COLES1D_S28_S28_EEEvvEEEEvNT_6ParamsE)
        /*0a28*/ 	.short	0x0380
        /*0a2a*/ 	.short	0x0800


	//----- nvinfo : EIATTR_SW_WAR
	.align		4
.L_55:
        /*0a2c*/ 	.byte	0x04, 0x36
        /*0a2e*/ 	.short	(.L_57 - .L_56)
.L_56:
        /*0a30*/ 	.word	0x00000008
.L_57:


//--------------------- .nv.callgraph             --------------------------
	.section	.nv.callgraph,"",@"SHT_CUDA_CALLGRAPH"
	.align	4
	.sectionentsize	8
	.align		4
        /*0000*/ 	.word	0x00000000
	.align		4
        /*0004*/ 	.word	0xffffffff
	.align		4
        /*0008*/ 	.word	index@(_ZN7cutlass13device_kernelINS_4conv6kernel13ConvUniversalINS1_16ConvProblemShapeILNS1_8OperatorE1ELi2EEENS1_10collective14CollectiveConvINS1_47MainloopSm100TmaUmmaWarpSpecializedImplicitGemmILS5_1ELi16ELi2ELi1ELi2EN4cute5tupleIJNSA_1CILi1EEESD_SD_EEEEENSB_IJNSC_ILi128EEENSC_ILi64EEENSB_IJNSC_ILi32EEEEEEEEENS_10bfloat16_tESL_NSA_8TiledMMAINSA_8MMA_AtomIJNSA_20SM100_MMA_F16BF16_SSISL_SL_fLi128ELi64ELNSA_4UMMA5MajorE0ELSQ_1ELNSP_7ScaleInE0ELSR_0EEEEEENSA_6LayoutISE_NSB_IJNSC_ILi0EEESV_SV_EEEEENSB_IJNSA_10UnderscoreESY_SY_EEEEENS7_6detail27Sm100ImplicitGemmTileTraitsINSA_20SM90_TMA_LOAD_IM2COLENSA_14ComposedLayoutINSA_7SwizzleILi2ELi4ELi3EEENSA_18smem_ptr_flag_bitsILi16EEENSU_INSB_IJNSC_ILi8EEESI_EEENSB_IJSI_SD_EEEEEEEvEENS12_INSA_13SM90_TMA_LOADENS14_INS15_ILi3ELi4ELi3EEES18_NSU_INSB_IJSH_S19_EEENSB_IJSD_SH_EEEEEEEvEEEENS_8epilogue10collective18CollectiveEpilogueINS1N_23Sm100TmaWarpSpecializedILi3ELi2ELi32ELb1ELb0EEEJSK_NSB_IJNSU_ISG_SD_EENSU_ISI_SD_EEEEESL_NSB_IJNSB_IJlllEEESD_SV_EEESL_S1W_NS1N_6fusion15FusionCallbacksIS1R_NS1X_17LinearCombinationISL_fSL_fLNS_15FloatRoundStyleE2EEESK_S1U_JEEENSA_5SM1004TMEM4LOAD26SM100_TMEM_LOAD_32dp32b32xES13_S1D_NSA_39AutoVectorizingCopyWithAssumedAlignmentILi128EEENSA_21SM90_TMA_STORE_IM2COLES1D_S28_S28_EEEvvEEEEvNT_6ParamsE)
	.align		4
        /*000c*/ 	.word	index@(__assertfail)
	.align		4
        /*0010*/ 	.word	0x00000000
	.align		4
        /*0014*/ 	.word	0xfffffffe
	.align		4
        /*0018*/ 	.word	0x00000000
	.align		4
        /*001c*/ 	.word	0xfffffffd
	.align		4
        /*0020*/ 	.word	0x00000000
	.align		4
        /*0024*/ 	.word	0xfffffffc


//--------------------- .nv.constant4             --------------------------
	.section	.nv.constant4,"a",@progbits
	.align	8
	.align		8
.nv.constant4:
        /*0000*/ 	.dword	__assertfail
	.align		8
        /*0008*/ 	.dword	__unnamed_1
	.align		8
        /*0010*/ 	.dword	__unnamed_2
	.align		8
        /*0018*/ 	.dword	_ZN39_INTERNAL_da36f1ec_4_k_cu_83551831_27424cuda3std3__45__cpo5beginE
	.align		8
        /*0020*/ 	.dword	_ZN39_INTERNAL_da36f1ec_4_k_cu_83551831_27424cuda3std3__45__cpo3endE
	.align		8
        /*0028*/ 	.dword	_ZN39_INTERNAL_da36f1ec_4_k_cu_83551831_27424cuda3std3__45__cpo6cbeginE
	.align		8
        /*0030*/ 	.dword	_ZN39_INTERNAL_da36f1ec_4_k_cu_83551831_27424cuda3std3__45__cpo4cendE
	.align		8
        /*0038*/ 	.dword	_ZN39_INTERNAL_da36f1ec_4_k_cu_83551831_27424cuda3std3__441_GLOBAL__N__da36f1ec_4_k_cu_83551831_27426ignoreE
	.align		8
        /*0040*/ 	.dword	_ZN39_INTERNAL_da36f1ec_4_k_cu_83551831_27424cuda3std3__419piecewise_constructE
	.align		8
        /*0048*/ 	.dword	_ZN39_INTERNAL_da36f1ec_4_k_cu_83551831_27424cuda3std3__48in_placeE
	.align		8
        /*0050*/ 	.dword	_ZN39_INTERNAL_da36f1ec_4_k_cu_83551831_27424cuda3std6ranges3__45__cpo4swapE
	.align		8
        /*0058*/ 	.dword	_ZN39_INTERNAL_da36f1ec_4_k_cu_83551831_27424cuda3std6ranges3__45__cpo9iter_moveE
	.align		8
        /*0060*/ 	.dword	_ZN39_INTERNAL_da36f1ec_4_k_cu_83551831_27424cute7productE
	.align		8
        /*0068*/ 	.dword	_ZN39_INTERNAL_da36f1ec_4_k_cu_83551831_27424cute1_E
	.align		8
        /*0070*/ 	.dword	$str$27
	.align		8
        /*0078*/ 	.dword	$str$28
	.align		8
        /*0080*/ 	.dword	$str$29
	.align		8
        /*0088*/ 	.dword	$str$30


//--------------------- .text._ZN7cutlass13device_kernelINS_4conv6kernel13ConvUniversalINS1_16ConvProblemShapeILNS1_8OperatorE1ELi2EEENS1_10collective14CollectiveConvINS1_47MainloopSm100TmaUmmaWarpSpecializedImplicitGemmILS5_1ELi16ELi2ELi1ELi2EN4cute5tupleIJNSA_1CILi1EEESD_SD_EEEEENSB_IJNSC_ILi128EEENSC_ILi64EEENSB_IJNSC_ILi32EEEEEEEEENS_10bfloat16_tESL_NSA_8TiledMMAINSA_8MMA_AtomIJNSA_20SM100_MMA_F16BF16_SSISL_SL_fLi128ELi64ELNSA_4UMMA5MajorE0ELSQ_1ELNSP_7ScaleInE0ELSR_0EEEEEENSA_6LayoutISE_NSB_IJNSC_ILi0EEESV_SV_EEEEENSB_IJNSA_10UnderscoreESY_SY_EEEEENS7_6detail27Sm100ImplicitGemmTileTraitsINSA_20SM90_TMA_LOAD_IM2COLENSA_14ComposedLayoutINSA_7SwizzleILi2ELi4ELi3EEENSA_18smem_ptr_flag_bitsILi16EEENSU_INSB_IJNSC_ILi8EEESI_EEENSB_IJSI_SD_EEEEEEEvEENS12_INSA_13SM90_TMA_LOADENS14_INS15_ILi3ELi4ELi3EEES18_NSU_INSB_IJSH_S19_EEENSB_IJSD_SH_EEEEEEEvEEEENS_8epilogue10collective18CollectiveEpilogueINS1N_23Sm100TmaWarpSpecializedILi3ELi2ELi32ELb1ELb0EEEJSK_NSB_IJNSU_ISG_SD_EENSU_ISI_SD_EEEEESL_NSB_IJNSB_IJlllEEESD_SV_EEESL_S1W_NS1N_6fusion15FusionCallbacksIS1R_NS1X_17LinearCombinationISL_fSL_fLNS_15FloatRoundStyleE2EEESK_S1U_JEEENSA_5SM1004TMEM4LOAD26SM100_TMEM_LOAD_32dp32b32xES13_S1D_NSA_39AutoVectorizingCopyWithAssumedAlignmentILi128EEENSA_21SM90_TMA_STORE_IM2COLES1D_S28_S28_EEEvvEEEEvNT_6ParamsE --------------------------
	.section	.text._ZN7cutlass13device_kernelINS_4conv6kernel13ConvUniversalINS1_16ConvProblemShapeILNS1_8OperatorE1ELi2EEENS1_10collective14CollectiveConvINS1_47MainloopSm100TmaUmmaWarpSpecializedImplicitGemmILS5_1ELi16ELi2ELi1ELi2EN4cute5tupleIJNSA_1CILi1EEESD_SD_EEEEENSB_IJNSC_ILi128EEENSC_ILi64EEENSB_IJNSC_ILi32EEEEEEEEENS_10bfloat16_tESL_NSA_8TiledMMAINSA_8MMA_AtomIJNSA_20SM100_MMA_F16BF16_SSISL_SL_fLi128ELi64ELNSA_4UMMA5MajorE0ELSQ_1ELNSP_7ScaleInE0ELSR_0EEEEEENSA_6LayoutISE_NSB_IJNSC_ILi0EEESV_SV_EEEEENSB_IJNSA_10UnderscoreESY_SY_EEEEENS7_6detail27Sm100ImplicitGemmTileTraitsINSA_20SM90_TMA_LOAD_IM2COLENSA_14ComposedLayoutINSA_7SwizzleILi2ELi4ELi3EEENSA_18smem_ptr_flag_bitsILi16EEENSU_INSB_IJNSC_ILi8EEESI_EEENSB_IJSI_SD_EEEEEEEvEENS12_INSA_13SM90_TMA_LOADENS14_INS15_ILi3ELi4ELi3EEES18_NSU_INSB_IJSH_S19_EEENSB_IJSD_SH_EEEEEEEvEEEENS_8epilogue10collective18CollectiveEpilogueINS1N_23Sm100TmaWarpSpecializedILi3ELi2ELi32ELb1ELb0EEEJSK_NSB_IJNSU_ISG_SD_EENSU_ISI_SD_EEEEESL_NSB_IJNSB_IJlllEEESD_SV_EEESL_S1W_NS1N_6fusion15FusionCallbacksIS1R_NS1X_17LinearCombinationISL_fSL_fLNS_15FloatRoundStyleE2EEESK_S1U_JEEENSA_5SM1004TMEM4LOAD26SM100_TMEM_LOAD_32dp32b32xES13_S1D_NSA_39AutoVectorizingCopyWithAssumedAlignmentILi128EEENSA_21SM90_TMA_STORE_IM2COLES1D_S28_S28_EEEvvEEEEvNT_6ParamsE,"ax",@progbits
	.align	128
.text._ZN7cutlass13device_kernelINS_4conv6kernel13ConvUniversalINS1_16ConvProblemShapeILNS1_8OperatorE1ELi2EEENS1_10collective14CollectiveConvINS1_47MainloopSm100TmaUmmaWarpSpecializedImplicitGemmILS5_1ELi16ELi2ELi1ELi2EN4cute5tupleIJNSA_1CILi1EEESD_SD_EEEEENSB_IJNSC_ILi128EEENSC_ILi64EEENSB_IJNSC_ILi32EEEEEEEEENS_10bfloat16_tESL_NSA_8TiledMMAINSA_8MMA_AtomIJNSA_20SM100_MMA_F16BF16_SSISL_SL_fLi128ELi64ELNSA_4UMMA5MajorE0ELSQ_1ELNSP_7ScaleInE0ELSR_0EEEEEENSA_6LayoutISE_NSB_IJNSC_ILi0EEESV_SV_EEEEENSB_IJNSA_10UnderscoreESY_SY_EEEEENS7_6detail27Sm100ImplicitGemmTileTraitsINSA_20SM90_TMA_LOAD_IM2COLENSA_14ComposedLayoutINSA_7SwizzleILi2ELi4ELi3EEENSA_18smem_ptr_flag_bitsILi16EEENSU_INSB_IJNSC_ILi8EEESI_EEENSB_IJSI_SD_EEEEEEEvEENS12_INSA_13SM90_TMA_LOADENS14_INS15_ILi3ELi4ELi3EEES18_NSU_INSB_IJSH_S19_EEENSB_IJSD_SH_EEEEEEEvEEEENS_8epilogue10collective18CollectiveEpilogueINS1N_23Sm100TmaWarpSpecializedILi3ELi2ELi32ELb1ELb0EEEJSK_NSB_IJNSU_ISG_SD_EENSU_ISI_SD_EEEEESL_NSB_IJNSB_IJlllEEESD_SV_EEESL_S1W_NS1N_6fusion15FusionCallbacksIS1R_NS1X_17LinearCombinationISL_fSL_fLNS_15FloatRoundStyleE2EEESK_S1U_JEEENSA_5SM1004TMEM4LOAD26SM100_TMEM_LOAD_32dp32b32xES13_S1D_NSA_39AutoVectorizingCopyWithAssumedAlignmentILi128EEENSA_21SM90_TMA_STORE_IM2COLES1D_S28_S28_EEEvvEEEEvNT_6ParamsE:
        .type           _ZN7cutlass13device_kernelINS_4conv6kernel13ConvUniversalINS1_16ConvProblemShapeILNS1_8OperatorE1ELi2EEENS1_10collective14CollectiveConvINS1_47MainloopSm100TmaUmmaWarpSpecializedImplicitGemmILS5_1ELi16ELi2ELi1ELi2EN4cute5tupleIJNSA_1CILi1EEESD_SD_EEEEENSB_IJNSC_ILi128EEENSC_ILi64EEENSB_IJNSC_ILi32EEEEEEEEENS_10bfloat16_tESL_NSA_8TiledMMAINSA_8MMA_AtomIJNSA_20SM100_MMA_F16BF16_SSISL_SL_fLi128ELi64ELNSA_4UMMA5MajorE0ELSQ_1ELNSP_7ScaleInE0ELSR_0EEEEEENSA_6LayoutISE_NSB_IJNSC_ILi0EEESV_SV_EEEEENSB_IJNSA_10UnderscoreESY_SY_EEEEENS7_6detail27Sm100ImplicitGemmTileTraitsINSA_20SM90_TMA_LOAD_IM2COLENSA_14ComposedLayoutINSA_7SwizzleILi2ELi4ELi3EEENSA_18smem_ptr_flag_bitsILi16EEENSU_INSB_IJNSC_ILi8EEESI_EEENSB_IJSI_SD_EEEEEEEvEENS12_INSA_13SM90_TMA_LOADENS14_INS15_ILi3ELi4ELi3EEES18_NSU_INSB_IJSH_S19_EEENSB_IJSD_SH_EEEEEEEvEEEENS_8epilogue10collective18CollectiveEpilogueINS1N_23Sm100TmaWarpSpecializedILi3ELi2ELi32ELb1ELb0EEEJSK_NSB_IJNSU_ISG_SD_EENSU_ISI_SD_EEEEESL_NSB_IJNSB_IJlllEEESD_SV_EEESL_S1W_NS1N_6fusion15FusionCallbacksIS1R_NS1X_17LinearCombinationISL_fSL_fLNS_15FloatRoundStyleE2EEESK_S1U_JEEENSA_5SM1004TMEM4LOAD26SM100_TMEM_LOAD_32dp32b32xES13_S1D_NSA_39AutoVectorizingCopyWithAssumedAlignmentILi128EEENSA_21SM90_TMA_STORE_IM2COLES1D_S28_S28_EEEvvEEEEvNT_6ParamsE,@function
        .size           _ZN7cutlass13device_kernelINS_4conv6kernel13ConvUniversalINS1_16ConvProblemShapeILNS1_8OperatorE1ELi2EEENS1_10collective14CollectiveConvINS1_47MainloopSm100TmaUmmaWarpSpecializedImplicitGemmILS5_1ELi16ELi2ELi1ELi2EN4cute5tupleIJNSA_1CILi1EEESD_SD_EEEEENSB_IJNSC_ILi128EEENSC_ILi64EEENSB_IJNSC_ILi32EEEEEEEEENS_10bfloat16_tESL_NSA_8TiledMMAINSA_8MMA_AtomIJNSA_20SM100_MMA_F16BF16_SSISL_SL_fLi128ELi64ELNSA_4UMMA5MajorE0ELSQ_1ELNSP_7ScaleInE0ELSR_0EEEEEENSA_6LayoutISE_NSB_IJNSC_ILi0EEESV_SV_EEEEENSB_IJNSA_10UnderscoreESY_SY_EEEEENS7_6detail27Sm100ImplicitGemmTileTraitsINSA_20SM90_TMA_LOAD_IM2COLENSA_14ComposedLayoutINSA_7SwizzleILi2ELi4ELi3EEENSA_18smem_ptr_flag_bitsILi16EEENSU_INSB_IJNSC_ILi8EEESI_EEENSB_IJSI_SD_EEEEEEEvEENS12_INSA_13SM90_TMA_LOADENS14_INS15_ILi3ELi4ELi3EEES18_NSU_INSB_IJSH_S19_EEENSB_IJSD_SH_EEEEEEEvEEEENS_8epilogue10collective18CollectiveEpilogueINS1N_23Sm100TmaWarpSpecializedILi3ELi2ELi32ELb1ELb0EEEJSK_NSB_IJNSU_ISG_SD_EENSU_ISI_SD_EEEEESL_NSB_IJNSB_IJlllEEESD_SV_EEESL_S1W_NS1N_6fusion15FusionCallbacksIS1R_NS1X_17LinearCombinationISL_fSL_fLNS_15FloatRoundStyleE2EEESK_S1U_JEEENSA_5SM1004TMEM4LOAD26SM100_TMEM_LOAD_32dp32b32xES13_S1D_NSA_39AutoVectorizingCopyWithAssumedAlignmentILi128EEENSA_21SM90_TMA_STORE_IM2COLES1D_S28_S28_EEEvvEEEEvNT_6ParamsE,(.L_x_180 - _ZN7cutlass13device_kernelINS_4conv6kernel13ConvUniversalINS1_16ConvProblemShapeILNS1_8OperatorE1ELi2EEENS1_10collective14CollectiveConvINS1_47MainloopSm100TmaUmmaWarpSpecializedImplicitGemmILS5_1ELi16ELi2ELi1ELi2EN4cute5tupleIJNSA_1CILi1EEESD_SD_EEEEENSB_IJNSC_ILi128EEENSC_ILi64EEENSB_IJNSC_ILi32EEEEEEEEENS_10bfloat16_tESL_NSA_8TiledMMAINSA_8MMA_AtomIJNSA_20SM100_MMA_F16BF16_SSISL_SL_fLi128ELi64ELNSA_4UMMA5MajorE0ELSQ_1ELNSP_7ScaleInE0ELSR_0EEEEEENSA_6LayoutISE_NSB_IJNSC_ILi0EEESV_SV_EEEEENSB_IJNSA_10UnderscoreESY_SY_EEEEENS7_6detail27Sm100ImplicitGemmTileTraitsINSA_20SM90_TMA_LOAD_IM2COLENSA_14ComposedLayoutINSA_7SwizzleILi2ELi4ELi3EEENSA_18smem_ptr_flag_bitsILi16EEENSU_INSB_IJNSC_ILi8EEESI_EEENSB_IJSI_SD_EEEEEEEvEENS12_INSA_13SM90_TMA_LOADENS14_INS15_ILi3ELi4ELi3EEES18_NSU_INSB_IJSH_S19_EEENSB_IJSD_SH_EEEEEEEvEEEENS_8epilogue10collective18CollectiveEpilogueINS1N_23Sm100TmaWarpSpecializedILi3ELi2ELi32ELb1ELb0EEEJSK_NSB_IJNSU_ISG_SD_EENSU_ISI_SD_EEEEESL_NSB_IJNSB_IJlllEEESD_SV_EEESL_S1W_NS1N_6fusion15FusionCallbacksIS1R_NS1X_17LinearCombinationISL_fSL_fLNS_15FloatRoundStyleE2EEESK_S1U_JEEENSA_5SM1004TMEM4LOAD26SM100_TMEM_LOAD_32dp32b32xES13_S1D_NSA_39AutoVectorizingCopyWithAssumedAlignmentILi128EEENSA_21SM90_TMA_STORE_IM2COLES1D_S28_S28_EEEvvEEEEvNT_6ParamsE)
        .other          _ZN7cutlass13device_kernelINS_4conv6kernel13ConvUniversalINS1_16ConvProblemShapeILNS1_8OperatorE1ELi2EEENS1_10collective14CollectiveConvINS1_47MainloopSm100TmaUmmaWarpSpecializedImplicitGemmILS5_1ELi16ELi2ELi1ELi2EN4cute5tupleIJNSA_1CILi1EEESD_SD_EEEEENSB_IJNSC_ILi128EEENSC_ILi64EEENSB_IJNSC_ILi32EEEEEEEEENS_10bfloat16_tESL_NSA_8TiledMMAINSA_8MMA_AtomIJNSA_20SM100_MMA_F16BF16_SSISL_SL_fLi128ELi64ELNSA_4UMMA5MajorE0ELSQ_1ELNSP_7ScaleInE0ELSR_0EEEEEENSA_6LayoutISE_NSB_IJNSC_ILi0EEESV_SV_EEEEENSB_IJNSA_10UnderscoreESY_SY_EEEEENS7_6detail27Sm100ImplicitGemmTileTraitsINSA_20SM90_TMA_LOAD_IM2COLENSA_14ComposedLayoutINSA_7SwizzleILi2ELi4ELi3EEENSA_18smem_ptr_flag_bitsILi16EEENSU_INSB_IJNSC_ILi8EEESI_EEENSB_IJSI_SD_EEEEEEEvEENS12_INSA_13SM90_TMA_LOADENS14_INS15_ILi3ELi4ELi3EEES18_NSU_INSB_IJSH_S19_EEENSB_IJSD_SH_EEEEEEEvEEEENS_8epilogue10collective18CollectiveEpilogueINS1N_23Sm100TmaWarpSpecializedILi3ELi2ELi32ELb1ELb0EEEJSK_NSB_IJNSU_ISG_SD_EENSU_ISI_SD_EEEEESL_NSB_IJNSB_IJlllEEESD_SV_EEESL_S1W_NS1N_6fusion15FusionCallbacksIS1R_NS1X_17LinearCombinationISL_fSL_fLNS_15FloatRoundStyleE2EEESK_S1U_JEEENSA_5SM1004TMEM4LOAD26SM100_TMEM_LOAD_32dp32b32xES13_S1D_NSA_39AutoVectorizingCopyWithAssumedAlignmentILi128EEENSA_21SM90_TMA_STORE_IM2COLES1D_S28_S28_EEEvvEEEEvNT_6ParamsE,@"STO_CUDA_ENTRY STV_DEFAULT"
_ZN7cutlass13device_kernelINS_4conv6kernel13ConvUniversalINS1_16ConvProblemShapeILNS1_8OperatorE1ELi2EEENS1_10collective14CollectiveConvINS1_47MainloopSm100TmaUmmaWarpSpecializedImplicitGemmILS5_1ELi16ELi2ELi1ELi2EN4cute5tupleIJNSA_1CILi1EEESD_SD_EEEEENSB_IJNSC_ILi128EEENSC_ILi64EEENSB_IJNSC_ILi32EEEEEEEEENS_10bfloat16_tESL_NSA_8TiledMMAINSA_8MMA_AtomIJNSA_20SM100_MMA_F16BF16_SSISL_SL_fLi128ELi64ELNSA_4UMMA5MajorE0ELSQ_1ELNSP_7ScaleInE0ELSR_0EEEEEENSA_6LayoutISE_NSB_IJNSC_ILi0EEESV_SV_EEEEENSB_IJNSA_10UnderscoreESY_SY_EEEEENS7_6detail27Sm100ImplicitGemmTileTraitsINSA_20SM90_TMA_LOAD_IM2COLENSA_14ComposedLayoutINSA_7SwizzleILi2ELi4ELi3EEENSA_18smem_ptr_flag_bitsILi16EEENSU_INSB_IJNSC_ILi8EEESI_EEENSB_IJSI_SD_EEEEEEEvEENS12_INSA_13SM90_TMA_LOADENS14_INS15_ILi3ELi4ELi3EEES18_NSU_INSB_IJSH_S19_EEENSB_IJSD_SH_EEEEEEEvEEEENS_8epilogue10collective18CollectiveEpilogueINS1N_23Sm100TmaWarpSpecializedILi3ELi2ELi32ELb1ELb0EEEJSK_NSB_IJNSU_ISG_SD_EENSU_ISI_SD_EEEEESL_NSB_IJNSB_IJlllEEESD_SV_EEESL_S1W_NS1N_6fusion15FusionCallbacksIS1R_NS1X_17LinearCombinationISL_fSL_fLNS_15FloatRoundStyleE2EEESK_S1U_JEEENSA_5SM1004TMEM4LOAD26SM100_TMEM_LOAD_32dp32b32xES13_S1D_NSA_39AutoVectorizingCopyWithAssumedAlignmentILi128EEENSA_21SM90_TMA_STORE_IM2COLES1D_S28_S28_EEEvvEEEEvNT_6ParamsE:
[----:B------:R-:W1:Y:S01]  /*0000*/  LDC R1, c[0x0][0x37c] ;  /* 0x0000df00ff017b82 */ /* 0x000e620000000800 */
[----:B------:R-:W2:Y:S07]  /*0010*/  S2R R102, SR_TID.X ;  /* 0x0000000000667919 */ /* 0x000eae0000002100 */
[----:B------:R-:W3:Y:S01]  /*0020*/  LDC.64 R2, c[0x0][0x890] ;  /* 0x00022400ff027b82 */ /* 0x000ee20000000a00 */
[----:B------:R-:W4:Y:S01]  /*0030*/  LDCU.64 UR50, c[0x0][0x358] ;  /* 0x00006b00ff3277ac */ /* 0x000f220008000a00 */
[----:B-1----:R-:W-:Y:S01]  /*0040*/  VIADD R1, R1, 0xfffffff8 ;  /* 0xfffffff801017836 */ /* 0x002fe20000000000 */
[----:B------:R-:W-:-:S02]  /*0050*/  PRMT R92, RZ, 0x7610, R92 ;  /* 0x00007610ff5c7816 */ /* 0x000fc4000000005c */
[----:B------:R-:W-:Y:S02]  /*0060*/  ELECT P2, URZ, PT ;  /* 0x0000000000ff782f */ /* 0x000fe40003840000 */
[----:B---3--:R-:W-:-:S04]  /*0070*/  ISETP.NE.U32.AND P0, PT, R2, RZ, PT ;  /* 0x000000ff0200720c */ /* 0x008fc80003f05070 */
[----:B------:R-:W-:Y:S02]  /*0080*/  ISETP.NE.AND.EX P0, PT, R3, RZ, PT, P0 ;  /* 0x000000ff0300720c */ /* 0x000fe40003f05300 */
[----:B--2---:R-:W-:-:S05]  /*0090*/  SHF.R.U32.HI R100, RZ, 0x5, R102 ;  /* 0x00000005ff647819 */ /* 0x004fca0000011666 */
[----:B------:R-:W1:Y:S02]  /*00a0*/  SHFL.IDX PT, R0, R100, RZ, 0x1f ;  /* 0x00001fff64007589 */ /* 0x000e6400000e0000 */
[----:B-1----:R-:W-:-:S04]  /*00b0*/  R2UR UR6, R0 ;  /* 0x00000000000672ca */ /* 0x002fc800000e0000 */
[----:B----4-:R-:W-:Y:S05]  /*00c0*/  @P0 BRA `(.L_x_0) ;  /* 0x00000000002c0947 */ /* 0x010fea0003800000 */
[----:B------:R-:W1:Y:S02]  /*00d0*/  LDCU.64 UR4, c[0x0][0x888] ;  /* 0x00011100ff0477ac */ /* 0x000e640008000a00 */
[----:B-1----:R-:W-:-:S04]  /*00e0*/  UISETP.NE.U32.AND UP0, UPT, UR4, URZ, UPT ;  /* 0x000000ff0400728c */ /* 0x002fc8000bf05070 */
[----:B------:R-:W-:-:S09]  /*00f0*/  UISETP.NE.AND.EX UP0, UPT, UR5, URZ, UPT, UP0 ;  /* 0x000000ff0500728c */ /* 0x000fd2000bf05300 */
[----:B------:R-:W-:Y:S05]  /*0100*/  BRA.U !UP0, `(.L_x_1) ;  /* 0x0000000108107547 */ /* 0x000fea000b800000 */
[----:B------:R-:W1:Y:S02]  /*0110*/  LDC.64 R4, c[0x0][0x888] ;  /* 0x00022200ff047b82 */ /* 0x000e640000000a00 */
[----:B-1----:R1:W5:Y:S01]  /*0120*/  LDG.E R49, desc[UR50][R4.64] ;  /* 0x0000003204317981 */ /* 0x002362000c1e1900 */
[----:B------:R-:W-:Y:S01]  /*0130*/  HFMA2 R92, -RZ, RZ, 0, 5.9604644775390625e-08 ;  /* 0x00000001ff5c7431 */ /* 0x000fe200000001ff */
[----:B------:R-:W-:Y:S05]  /*0140*/  BRA `(.L_x_0) ;  /* 0x00000000000c7947 */ /* 0x000fea0003800000 */
.L_x_1:
[----:B------:R-:W1:Y:S01]  /*0150*/  LDCU UR4, c[0x0][0x880] ;  /* 0x00011000ff0477ac */ /* 0x000e620008000800 */
[----:B------:R-:W-:Y:S01]  /*0160*/  HFMA2 R92, -RZ, RZ, 0, 5.9604644775390625e-08 ;  /* 0x00000001ff5c7431 */ /* 0x000fe200000001ff */
[----:B-1----:R-:W-:-:S07]  /*0170*/  MOV R49, UR4 ;  /* 0x0000000400317c02 */ /* 0x002fce0008000f00 */
.L_x_0:
[----:B------:R-:W2:Y:S02]  /*0180*/  LDCU.64 UR4, c[0x0][0x8b0] ;  /* 0x00011600ff0477ac */ /* 0x000ea40008000a00 */
[----:B--2---:R-:W-:-:S04]  /*0190*/  UISETP.NE.U32.AND UP0, UPT, UR4, URZ, UPT ;  /* 0x000000ff0400728c */ /* 0x004fc8000bf05070 */
[----:B------:R-:W-:-:S09]  /*01a0*/  UISETP.NE.AND.EX UP0, UPT, UR5, URZ, UPT, UP0 ;  /* 0x000000ff0500728c */ /* 0x000fd2000bf05300 */
[----:B------:R-:W-:Y:S05]  /*01b0*/  BRA.U UP0, `(.L_x_2) ;  /* 0x0000000100247547 */ /* 0x000fea000b800000 */
[----:B------:R-:W2:Y:S02]  /*01c0*/  LDCU.64 UR4, c[0x0][0x8a8] ;  /* 0x00011500ff0477ac */ /* 0x000ea40008000a00 */
[----:B--2---:R-:W-:-:S04]  /*01d0*/  UISETP.NE.U32.AND UP0, UPT, UR4, URZ, UPT ;  /* 0x000000ff0400728c */ /* 0x004fc8000bf05070 */
[----:B------:R-:W-:-:S09]  /*01e0*/  UISETP.NE.AND.EX UP0, UPT, UR5, URZ, UPT, UP0 ;  /* 0x000000ff0500728c */ /* 0x000fd2000bf05300 */
[----:B------:R-:W-:Y:S05]  /*01f0*/  BRA.U !UP0, `(.L_x_3) ;  /* 0x00000001080c7547 */ /* 0x000fea000b800000 */
[----:B-1----:R-:W1:Y:S02]  /*0200*/  LDC.64 R4, c[0x0][0x8a8] ;  /* 0x00022a00ff047b82 */ /* 0x002e640000000a00 */
[----:B-1----:R2:W5:Y:S01]  /*0210*/  LDG.E R47, desc[UR50][R4.64] ;  /* 0x00000032042f7981 */ /* 0x002562000c1e1900 */
[----:B------:R-:W-:Y:S05]  /*0220*/  BRA `(.L_x_2) ;  /* 0x0000000000087947 */ /* 0x000fea0003800000 */
.L_x_3:
[----:B------:R-:W2:Y:S02]  /*0230*/  LDCU UR4, c[0x0][0x8a0] ;  /* 0x00011400ff0477ac */ /* 0x000ea40008000800 */
[----:B--2---:R-:W-:Y:S02]  /*0240*/  MOV R47, UR4 ;  /* 0x00000004002f7c02 */ /* 0x004fe40008000f00 */
.L_x_2:
[----:B-12---:R-:W1:Y:S01]  /*0250*/  LDC.64 R4, c[0x0][0x888] ;  /* 0x00022200ff047b82 */ /* 0x006e620000000a00 */
[----:B------:R-:W-:Y:S01]  /*0260*/  IMAD.U32 R0, RZ, RZ, UR6 ;  /* 0x00000006ff007e24 */ /* 0x000fe2000f8e00ff */
[----:B------:R-:W-:Y:S01]  /*0270*/  ISETP.EQ.U32.AND P4, PT, R2, RZ, PT ;  /* 0x000000ff0200720c */ /* 0x000fe20003f82070 */
[----:B------:R-:W-:Y:S03]  /*0280*/  BSSY.RECONVERGENT B0, `(.L_x_4) ;  /* 0x0000012000007945 */ /* 0x000fe60003800200 */
[----:B------:R-:W-:Y:S02]  /*0290*/  ISETP.NE.OR P1, PT, R0, 0x1, !P2 ;  /* 0x000000010000780c */ /* 0x000fe40005725670 */
[----:B-1----:R-:W-:-:S04]  /*02a0*/  ISETP.NE.U32.AND P0, PT, R4, RZ, PT ;  /* 0x000000ff0400720c */ /* 0x002fc80003f05070 */
[----:B------:R-:W-:-:S13]  /*02b0*/  ISETP.NE.AND.EX P0, PT, R5, RZ, PT, P0 ;  /* 0x000000ff0500720c */ /* 0x000fda0003f05300 */
[----:B------:R-:W-:Y:S01]  /*02c0*/  VOTEU.ANY UP4, P0 ;  /* 0x0000000000ff7886 */ /* 0x000fe20000080100 */
[----:B------:R-:W-:Y:S02]  /*02d0*/  PLOP3.LUT P3, PT, PT, PT, UP4, 0x80, 0x8 ;  /* 0x000000000008781c */ /* 0x000fe40003f6f048 */
[----:B------:R-:W-:Y:S02]  /*02e0*/  ISETP.NE.OR P0, PT, R0, 0x3, !P2 ;  /* 0x000000030000780c */ /* 0x000fe40005705670 */
[----:B------:R-:W-:-:S04]  /*02f0*/  ISETP.EQ.OR.EX P5, PT, R3, RZ, !P3, P4 ;  /* 0x000000ff0300720c */ /* 0x000fc80005fa2740 */
[----:B------:R-:W-:Y:S01]  /*0300*/  P2R R101, PR, RZ, 0x20 ;  /* 0x00000020ff657803 */ /* 0x000fe20000000000 */
[----:B------:R-:W-:Y:S05]  /*0310*/  @P1 BRA `(.L_x_5) ;  /* 0x0000000000201947 */ /* 0x000fea0003800000 */
[----:B------:R-:W1:Y:S02]  /*0320*/  LDCU.64 UR4, c[0x0][0x348] ;  /* 0x00006900ff0477ac */ /* 0x000e640008000a00 */
[----:B-1----:R-:W-:Y:S02]  /*0330*/  UIADD3 UR8, UP1, UPT, UR4, 0x80, URZ ;  /* 0x0000008004087890 */ /* 0x002fe4000ff3e0ff */
[----:B------:R-:W-:Y:S02]  /*0340*/  UIADD3 UR4, UP0, UPT, UR4, 0x180, URZ ;  /* 0x0000018004047890 */ /* 0x000fe4000ff1e0ff */
[----:B------:R-:W-:Y:S02]  /*0350*/  UIADD3.X UR9, UPT, UPT, URZ, UR5, URZ, UP1, !UPT ;  /* 0x00000005ff097290 */ /* 0x000fe40008ffe4ff */
[----:B------:R-:W-:-:S07]  /*0360*/  UIADD3.X UR5, UPT, UPT, URZ, UR5, URZ, UP0, !UPT ;  /* 0x00000005ff057290 */ /* 0x000fce00087fe4ff */
[----:B------:R1:W-:Y:S02]  /*0370*/  UTMACCTL.PF [UR8] ;  /* 0x00000000080079b9 */ /* 0x0003e40008040000 */
[----:B------:R1:W-:Y:S02]  /*0380*/  UTMACCTL.PF [UR4] ;  /* 0x00000000040079b9 */ /* 0x0003e40008040000 */
[----:B-1----:R-:W-:Y:S01]  /*0390*/  NOP ;  /* 0x0000000000007918 */ /* 0x002fe20000000000 */
.L_x_5:
[----:B------:R-:W-:Y:S05]  /*03a0*/  BSYNC.RECONVERGENT B0 ;  /* 0x0000000000007941 */ /* 0x000fea0003800200 */
.L_x_4:
[----:B------:R-:W-:Y:S04]  /*03b0*/  BSSY.RECONVERGENT B0, `(.L_x_6) ;  /* 0x000000a000007945 */ /* 0x000fe80003800200 */
        /* <DEDUP_REMOVED lines=9> */
.L_x_7:
[----:B------:R-:W-:Y:S05]  /*0450*/  BSYNC.RECONVERGENT B0 ;  /* 0x0000000000007941 */ /* 0x000fea0003800200 */
.L_x_6:
[----:B------:R-:W-:Y:S01]  /*0460*/  UPLOP3.LUT UP1, UPT, UPT, UPT, UPT, 0x80, 0x8 ;  /* 0x000000000008789c */ /* 0x000fe20003f2f070 */
[----:B------:R-:W-:Y:S10]  /*0470*/  @!P5 BRA `(.L_x_8) ;  /* 0x000000000024d947 */ /* 0x000ff40003800000 */
[----:B------:R-:W-:Y:S01]  /*0480*/  ISETP.NE.U32.AND P1, PT, R2, RZ, PT ;  /* 0x000000ff0200720c */ /* 0x000fe20003f25070 */
[----:B------:R-:W-:Y:S01]  /*0490*/  USEL UR4, URZ, 0xffffffff, UP4 ;  /* 0xffffffffff047887 */ /* 0x000fe2000a000000 */
[----:B-----5:R-:W-:Y:S02]  /*04a0*/  FSETP.NEU.AND P0, PT, R49, RZ, PT ;  /* 0x000000ff3100720b */ /* 0x020fe40003f0d000 */
[----:B------:R-:W-:-:S11]  /*04b0*/  ISETP.NE.AND.EX P1, PT, R3, RZ, PT, P1 ;  /* 0x000000ff0300720c */ /* 0x000fd60003f25310 */
[----:B------:R-:W-:Y:S02]  /*04c0*/  VOTEU.ANY UP0, P0 ;  /* 0x0000000000ff7886 */ /* 0x000fe40000000100 */
[----:B------:R-:W-:-:S05]  /*04d0*/  VOTEU.ANY UP1, P1 ;  /* 0x0000000000ff7886 */ /* 0x000fca0000820100 */
[----:B------:R-:W-:-:S04]  /*04e0*/  @!UP1 USEL UR4, URZ, 0xffffffff, UP0 ;  /* 0xffffffffff049887 */ /* 0x000fc80008000000 */
[----:B------:R-:W-:-:S04]  /*04f0*/  ULOP3.LUT UR4, UR4, 0x1, URZ, 0xc0, !UPT ;  /* 0x0000000104047892 */ /* 0x000fc8000f8ec0ff */
[----:B------:R-:W-:-:S11]  /*0500*/  UISETP.NE.U32.AND UP1, UPT, UR4, 0x1, UPT ;  /* 0x000000010400788c */ /* 0x000fd6000bf25070 */
.L_x_8:
[----:B------:R-:W1:Y:S01]  /*0510*/  SHFL.IDX PT, R2, R100, RZ, 0x1f ;  /* 0x00001fff64027589 */ /* 0x000e6200000e0000 */
[----:B------:R-:W-:-:S04]  /*0520*/  UISETP.NE.AND UP0, UPT, UR6, 0x2, UPT ;  /* 0x000000020600788c */ /* 0x000fc8000bf05270 */
[----:B------:R-:W-:Y:S01]  /*0530*/  USEL UR15, URZ, 0x1, UP0 ;  /* 0x00000001ff0f7887 */ /* 0x000fe20008000000 */
[----:B-1----:R-:W-:-:S13]  /*0540*/  ISETP.NE.AND P0, PT, R2, RZ, PT ;  /* 0x000000ff0200720c */ /* 0x002fda0003f05270 */
[----:B------:R-:W-:Y:S05]  /*0550*/  @P0 BRA `(.L_x_9) ;  /* 0x0000000000b40947 */ /* 0x000fea0003800000 */
[----:B------:R-:W-:Y:S01]  /*0560*/  ELECT P0, URZ, PT ;  /* 0x0000000000ff782f */ /* 0x000fe20003800000 */
[----:B------:R-:W-:-:S12]  /*0570*/  BSSY.RECONVERGENT B0, `(.L_x_9) ;  /* 0x000002b000007945 */ /* 0x000fd80003800200 */
[----:B------:R-:W-:Y:S05]  /*0580*/  @!P0 BRA `(.L_x_10) ;  /* 0x0000000000a48947 */ /* 0x000fea0003800000 */
[----:B------:R-:W1:Y:S01]  /*0590*/  S2UR UR5, SR_CgaCtaId ;  /* 0x00000000000579c3 */ /* 0x000e620000008800 */
[----:B------:R-:W-:Y:S01]  /*05a0*/  UMOV UR7, 0x400 ;  /* 0x0000040000077882 */ /* 0x000fe20000000000 */
[----:B------:R-:W-:Y:S02]  /*05b0*/  UMOV UR4, 0x1 ;  /* 0x0000000100047882 */ /* 0x000fe40000000000 */
[----:B------:R-:W-:-:S04]  /*05c0*/  UIADD3 UR8, UPT, UPT, -UR4, 0x100000, URZ ;  /* 0x0010000004087890 */ /* 0x000fc8000fffe1ff */
[----:B------:R-:W-:Y:S02]  /*05d0*/  USHF.L.U32 UR9, UR8, 0xb, URZ ;  /* 0x0000000b08097899 */ /* 0x000fe400080006ff */
[----:B------:R-:W-:Y:S02]  /*05e0*/  USHF.L.U32 UR8, UR8, 0x1, URZ ;  /* 0x0000000108087899 */ /* 0x000fe400080006ff */
[----:B-1----:R-:W-:Y:S01]  /*05f0*/  ULEA UR5, UR5, UR7, 0x18 ;  /* 0x0000000705057291 */ /* 0x002fe2000f8ec0ff */
[----:B------:R-:W1:Y:S11]  /*0600*/  FENCE.VIEW.ASYNC.S ;  /* 0x00000000000073c6 */ /* 0x000e760000000000 */
[----:B-1----:R1:W2:Y:S01]  /*0610*/  SYNCS.EXCH.64 URZ, [UR5], UR8 ;  /* 0x0000000805ff75b2 */ /* 0x0022a20008000100 */
[----:B------:R1:W3:Y:S01]  /*0620*/  SYNCS.EXCH.64 URZ, [UR5+0x80], UR8 ;  /* 0x0000800805ff75b2 */ /* 0x0002e20008000100 */
[----:B------:R1:W4:Y:S01]  /*0630*/  SYNCS.EXCH.64 URZ, [UR5+0x8], UR8 ;  /* 0x0000080805ff75b2 */ /* 0x0003220008000100 */
[----:B------:R1:W1:Y:S01]  /*0640*/  SYNCS.EXCH.64 URZ, [UR5+0x88], UR8 ;  /* 0x0000880805ff75b2 */ /* 0x0002620008000100 */
        /* <DEDUP_REMOVED lines=28> */
[----:B--234-:R-:W-:Y:S01]  /*0810*/  NOP ;  /* 0x0000000000007918 */ /* 0x01cfe20000000000 */
.L_x_10:
[----:B-1----:R-:W-:Y:S05]  /*0820*/  BSYNC.RECONVERGENT B0 ;  /* 0x0000000000007941 */ /* 0x002fea0003800200 */
.L_x_9:
[----:B------:R-:W1:Y:S01]  /*0830*/  SHFL.IDX PT, R2, R100, RZ, 0x1f ;  /* 0x00001fff64027589 */ /* 0x000e6200000e0000 */
[----:B------:R-:W-:Y:S01]  /*0840*/  NOP ;  /* 0x0000000000007918 */ /* 0x000fe20000000000 */
[----:B-1----:R-:W-:-:S13]  /*0850*/  ISETP.NE.AND P0, PT, R2, 0x1, PT ;  /* 0x000000010200780c */ /* 0x002fda0003f05270 */
[----:B------:R-:W-:Y:S05]  /*0860*/  @P0 BRA `(.L_x_11) ;  /* 0x0000000000500947 */ /* 0x000fea0003800000 */
[----:B------:R-:W1:Y:S01]  /*0870*/  S2UR UR7, SR_CgaCtaId ;  /* 0x00000000000779c3 */ /* 0x000e620000008800 */
[----:B------:R-:W-:Y:S01]  /*0880*/  UMOV UR8, 0x400 ;  /* 0x0000040000087882 */ /* 0x000fe20000000000 */
[----:B------:R-:W-:Y:S01]  /*0890*/  UMOV UR5, 0x20 ;  /* 0x0000002000057882 */ /* 0x000fe20000000000 */
[----:B------:R-:W-:Y:S01]  /*08a0*/  UMOV UR4, 0x80 ;  /* 0x0000008000047882 */ /* 0x000fe20000000000 */
[----:B------:R-:W-:Y:S01]  /*08b0*/  ELECT P0, URZ, PT ;  /* 0x0000000000ff782f */ /* 0x000fe20003800000 */
[----:B-1----:R-:W-:Y:S02]  /*08c0*/  ULEA UR7, UR7, UR8, 0x18 ;  /* 0x0000000807077291 */ /* 0x002fe4000f8ec0ff */
[----:B------:R-:W-:-:S04]  /*08d0*/  UIADD3 UR8, UPT, UPT, -UR5, 0x100000, URZ ;  /* 0x0010000005087890 */ /* 0x000fc8000fffe1ff */
[----:B------:R-:W-:Y:S02]  /*08e0*/  USHF.L.U32 UR9, UR8, 0xb, URZ ;  /* 0x0000000b08097899 */ /* 0x000fe400080006ff */
[----:B------:R-:W-:Y:S02]  /*08f0*/  USHF.L.U32 UR8, UR8, 0x1, URZ ;  /* 0x0000000108087899 */ /* 0x000fe400080006ff */
[----:B------:R-:W-:-:S04]  /*0900*/  UIADD3 UR4, UPT, UPT, -UR4, 0x100000, URZ ;  /* 0x0010000004047890 */ /* 0x000fc8000fffe1ff */
[----:B------:R-:W-:Y:S02]  /*0910*/  USHF.L.U32 UR5, UR4, 0xb, URZ ;  /* 0x0000000b04057899 */ /* 0x000fe400080006ff */
[----:B------:R-:W-:Y:S01]  /*0920*/  USHF.L.U32 UR4, UR4, 0x1, URZ ;  /* 0x0000000104047899 */ /* 0x000fe200080006ff */
[----:B------:R-:W1:Y:S03]  /*0930*/  FENCE.VIEW.ASYNC.S ;  /* 0x00000000000073c6 */ /* 0x000e660000000000 */
[----:B-1----:R1:W2:Y:S08]  /*0940*/  SYNCS.EXCH.64 URZ, [UR7+0x100], UR8 ;  /* 0x0001000807ff75b2 */ /* 0x0022b00008000100 */
[----:B------:R1:W3:Y:S01]  /*0950*/  SYNCS.EXCH.64 URZ, [UR7+0x118], UR4 ;  /* 0x0001180407ff75b2 */ /* 0x0002e20008000100 */
[----:B------:R1:W4:Y:S01]  /*0960*/  SYNCS.EXCH.64 URZ, [UR7+0x108], UR8 ;  /* 0x0001080807ff75b2 */ /* 0x0003220008000100 */
[----:B------:R1:W1:Y:S01]  /*0970*/  SYNCS.EXCH.64 URZ, [UR7+0x120], UR4 ;  /* 0x0001200407ff75b2 */ /* 0x0002620008000100 */
[----:B------:R1:W1:Y:S01]  /*0980*/  SYNCS.EXCH.64 URZ, [UR7+0x110], UR8 ;  /* 0x0001100807ff75b2 */ /* 0x0002620008000100 */
[----:B------:R1:W1:Y:S01]  /*0990*/  SYNCS.EXCH.64 URZ, [UR7+0x128], UR4 ;  /* 0x0001280407ff75b2 */ /* 0x0002620008000100 */
[----:B------:R-:W-:Y:S01]  /*09a0*/  NOP ;  /* 0x0000000000007918 */ /* 0x000fe20000000000 */
.L_x_11:
[----:B------:R-:W2:Y:S01]  /*09b0*/  SHFL.IDX PT, R2, R100, RZ, 0x1f ;  /* 0x00001fff64027589 */ /* 0x000ea200000e0000 */
[----:B------:R-:W-:Y:S01]  /*09c0*/  NOP ;  /* 0x0000000000007918 */ /* 0x000fe20000000000 */
[----:B--2---:R-:W-:-:S13]  /*09d0*/  ISETP.NE.AND P0, PT, R2, 0x3, PT ;  /* 0x000000030200780c */ /* 0x004fda0003f05270 */
[----:B------:R-:W-:Y:S05]  /*09e0*/  @P0 BRA `(.L_x_12) ;  /* 0x0000000000300947 */ /* 0x000fea0003800000 */
[----:B-1----:R-:W1:Y:S01]  /*09f0*/  S2UR UR5, SR_CgaCtaId ;  /* 0x00000000000579c3 */ /* 0x002e620000008800 */
[----:B------:R-:W-:Y:S01]  /*0a00*/  UMOV UR7, 0x400 ;  /* 0x0000040000077882 */ /* 0x000fe20000000000 */
[----:B------:R-:W-:Y:S01]  /*0a10*/  UMOV UR4, 0x20 ;  /* 0x0000002000047882 */ /* 0x000fe20000000000 */
[----:B------:R-:W-:Y:S01]  /*0a20*/  ELECT P0, URZ, PT ;  /* 0x0000000000ff782f */ /* 0x000fe20003800000 */
[----:B------:R-:W-:-:S04]  /*0a30*/  UIADD3 UR8, UPT, UPT, -UR4, 0x100000, URZ ;  /* 0x0010000004087890 */ /* 0x000fc8000fffe1ff */
[----:B------:R-:W-:Y:S02]  /*0a40*/  USHF.L.U32 UR9, UR8, 0xb, URZ ;  /* 0x0000000b08097899 */ /* 0x000fe400080006ff */
[----:B------:R-:W-:Y:S02]  /*0a50*/  USHF.L.U32 UR8, UR8, 0x1, URZ ;  /* 0x0000000108087899 */ /* 0x000fe400080006ff */
[----:B-1----:R-:W-:Y:S01]  /*0a60*/  ULEA UR5, UR5, UR7, 0x18 ;  /* 0x0000000705057291 */ /* 0x002fe2000f8ec0ff */
[----:B------:R-:W1:Y:S11]  /*0a70*/  FENCE.VIEW.ASYNC.S ;  /* 0x00000000000073c6 */ /* 0x000e760000000000 */
[----:B-1----:R2:W1:Y:S01]  /*0a80*/  SYNCS.EXCH.64 URZ, [UR5+0x130], UR8 ;  /* 0x0001300805ff75b2 */ /* 0x0024620008000100 */
[----:B------:R2:W1:Y:S02]  /*0a90*/  SYNCS.EXCH.64 URZ, [UR5+0x138], UR8 ;  /* 0x0001380805ff75b2 */ /* 0x0004640008000100 */
[----:B--2---:R-:W-:Y:S01]  /*0aa0*/  NOP ;  /* 0x0000000000007918 */ /* 0x004fe20000000000 */
.L_x_12:
[----:B------:R-:W2:Y:S01]  /*0ab0*/  SHFL.IDX PT, R2, R100, RZ, 0x1f ;  /* 0x00001fff64027589 */ /* 0x000ea200000e0000 */
[----:B------:R-:W-:Y:S01]  /*0ac0*/  NOP ;  /* 0x0000000000007918 */ /* 0x000fe20000000000 */
[----:B--2---:R-:W-:-:S13]  /*0ad0*/  ISETP.NE.AND P0, PT, R2, 0x4, PT ;  /* 0x000000040200780c */ /* 0x004fda0003f05270 */
[----:B------:R-:W-:Y:S05]  /*0ae0*/  @P0 BRA `(.L_x_13) ;  /* 0x0000000000440947 */ /* 0x000fea0003800000 */
[----:B-1----:R-:W1:Y:S01]  /*0af0*/  S2UR UR5, SR_CgaCtaId ;  /* 0x00000000000579c3 */ /* 0x002e620000008800 */
[----:B------:R-:W-:Y:S01]  /*0b00*/  UMOV UR8, 0x100 ;  /* 0x0000010000087882 */ /* 0x000fe20000000000 */
[----:B------:R-:W-:Y:S01]  /*0b10*/  UMOV UR7, 0x400 ;  /* 0x0000040000077882 */ /* 0x000fe20000000000 */
[----:B------:R-:W-:Y:S01]  /*0b20*/  USEL UR8, UR8, 0xe0, UP1 ;  /* 0x000000e008087887 */ /* 0x000fe20008800000 */
[----:B------:R-:W-:Y:S01]  /*0b30*/  UMOV UR4, 0x1 ;  /* 0x0000000100047882 */ /* 0x000fe20000000000 */
[----:B------:R-:W-:Y:S01]  /*0b40*/  ELECT P0, URZ, PT ;  /* 0x0000000000ff782f */ /* 0x000fe20003800000 */
[----:B------:R-:W-:-:S04]  /*0b50*/  UIADD3 UR10, UPT, UPT, -UR4, 0x100000, URZ ;  /* 0x00100000040a7890 */ /* 0x000fc8000fffe1ff */
[----:B------:R-:W-:Y:S02]  /*0b60*/  USHF.L.U32 UR11, UR10, 0xb, URZ ;  /* 0x0000000b0a0b7899 */ /* 0x000fe400080006ff */
[----:B------:R-:W-:Y:S02]  /*0b70*/  USHF.L.U32 UR10, UR10, 0x1, URZ ;  /* 0x000000010a0a7899 */ /* 0x000fe400080006ff */
        /* <DEDUP_REMOVED lines=8> */
.L_x_13:
[----:B------:R-:W2:Y:S01]  /*0c00*/  SHFL.IDX PT, R2, R100, RZ, 0x1f ;  /* 0x00001fff64027589 */ /* 0x000ea200000e0000 */
[----:B------:R-:W-:Y:S01]  /*0c10*/  NOP ;  /* 0x0000000000007918 */ /* 0x000fe20000000000 */
[----:B--2---:R-:W-:-:S13]  /*0c20*/  ISETP.NE.AND P0, PT, R2, 0x5, PT ;  /* 0x000000050200780c */ /* 0x004fda0003f05270 */
[----:B------:R-:W-:Y:S05]  /*0c30*/  @P0 BRA `(.L_x_14) ;  /* 0x0000000000480947 */ /* 0x000fea0003800000 */
[----:B-1----:R-:W1:Y:S01]  /*0c40*/  S2UR UR7, SR_CgaCtaId ;  /* 0x00000000000779c3 */ /* 0x002e620000008800 */
        /* <DEDUP_REMOVED lines=12> */
[----:B-1----:R2:W1:Y:S08]  /*0d10*/  SYNCS.EXCH.64 URZ, [UR7+0x150], UR8 ;  /* 0x0001500807ff75b2 */ /* 0x0024700008000100 */
[----:B------:R2:W1:Y:S01]  /*0d20*/  SYNCS.EXCH.64 URZ, [UR7+0x160], UR4 ;  /* 0x0001600407ff75b2 */ /* 0x0004620008000100 */
[----:B------:R2:W1:Y:S01]  /*0d30*/  SYNCS.EXCH.64 URZ, [UR7+0x158], UR8 ;  /* 0x0001580807ff75b2 */ /* 0x0004620008000100 */
[----:B------:R2:W1:Y:S02]  /*0d40*/  SYNCS.EXCH.64 URZ, [UR7+0x168], UR4 ;  /* 0x0001680407ff75b2 */ /* 0x0004640008000100 */
[----:B--2---:R-:W-:Y:S01]  /*0d50*/  NOP ;  /* 0x0000000000007918 */ /* 0x004fe20000000000 */
.L_x_14:
[----:B-1----:R-:W1:Y:S01]  /*0d60*/  S2UR UR8, SR_CTAID.X ;  /* 0x00000000000879c3 */ /* 0x002e620000002500 */
[----:B------:R-:W-:-:S05]  /*0d70*/  CS2R.32 R91, SR_CgaSize ;  /* 0x00000000005b7805 */ /* 0x000fca0000008a00 */
[----:B------:R-:W-:-:S05]  /*0d80*/  IMAD R91, R91, -0xa0, RZ ;  /* 0xffffff605b5b7824 */ /* 0x000fca00078e02ff */
[----:B------:R-:W-:-:S14]  /*0d90*/  R2UR UR7, R91 ;  /* 0x000000005b0772ca */ /* 0x000fdc00000e0000 */
[----:B------:R-:W2:Y:S01]  /*0da0*/  LDCU UR7, c[0x0][UR7+0x2b0] ;  /* 0x00005600070777ac */ /* 0x000ea20008000800 */
[----:B------:R-:W1:Y:S01]  /*0db0*/  S2R R17, SR_CTAID.Z ;  /* 0x0000000000117919 */ /* 0x000e620000002700 */
[----:B------:R-:W-:Y:S01]  /*0dc0*/  NOP ;  /* 0x0000000000007918 */ /* 0x000fe20000000000 */
[----:B------:R-:W-:-:S05]  /*0dd0*/  CS2R.32 R91, SR_CgaSize ;  /* 0x00000000005b7805 */ /* 0x000fca0000008a00 */
[----:B------:R-:W-:-:S05]  /*0de0*/  IMAD R91, R91, -0xa0, RZ ;  /* 0xffffff605b5b7824 */ /* 0x000fca00078e02ff */
[----:B------:R-:W-:-:S14]  /*0df0*/  R2UR UR4, R91 ;  /* 0x000000005b0472ca */ /* 0x000fdc00000e0000 */
[----:B------:R-:W3:Y:S01]  /*0e00*/  LDCU UR4, c[0x0][UR4+0x2b4] ;  /* 0x00005680040477ac */ /* 0x000ee20008000800 */
[----:B------:R-:W4:Y:S08]  /*0e10*/  S2UR UR5, SR_CTAID.Y ;  /* 0x00000000000579c3 */ /* 0x000f300000002600 */
[----:B------:R-:W3:Y:S01]  /*0e20*/  LDC R10, c[0x0][0xb24] ;  /* 0x0002c900ff0a7b82 */ /* 0x000ee20000000800 */
[----:B-1----:R-:W-:-:S02]  /*0e30*/  I2FP.F32.U32 R91, UR8 ;  /* 0x00000008005b7c45 */ /* 0x002fc40008201000 */
[----:B------:R-:W-:-:S05]  /*0e40*/  CS2R.32 R3, SR_CgaSize ;  /* 0x0000000000037805 */ /* 0x000fca0000008a00 */
[----:B------:R-:W-:-:S06]  /*0e50*/  IMAD R3, R3, -0xa0, RZ ;  /* 0xffffff6003037824 */ /* 0x000fcc00078e02ff */
[----:B------:R-:W1:Y:S01]  /*0e60*/  LDC R3, c[0x0][R3+0x2a0] ;  /* 0x0000a80003037b82 */ /* 0x000e620000000800 */
[----:B------:R-:W-:Y:S01]  /*0e70*/  MOV R18, UR8 ;  /* 0x0000000800127c02 */ /* 0x000fe20008000f00 */
[----:B--2---:R-:W-:Y:S01]  /*0e80*/  FMUL R91, R91, UR7 ;  /* 0x000000075b5b7c20 */ /* 0x004fe20008400000 */
[----:B----4-:R-:W-:Y:S02]  /*0e90*/  I2FP.F32.U32 R90, UR5 ;  /* 0x00000005005a7c45 */ /* 0x010fe40008201000 */
[----:B------:R-:W-:-:S05]  /*0ea0*/  CS2R.32 R2, SR_CgaSize ;  /* 0x0000000000027805 */ /* 0x000fca0000008a00 */
[----:B------:R-:W-:-:S06]  /*0eb0*/  IMAD R2, R2, -0xa0, RZ ;  /* 0xffffff6002027824 */ /* 0x000fcc00078e02ff */
[----:B------:R-:W2:Y:S01]  /*0ec0*/  LDC R2, c[0x0][R2+0x2a4] ;  /* 0x0000a90002027b82 */ /* 0x000ea20000000800 */
[----:B------:R-:W-:Y:S01]  /*0ed0*/  MOV R14, UR5 ;  /* 0x00000005000e7c02 */ /* 0x000fe20008000f00 */
[----:B------:R-:W4:Y:S01]  /*0ee0*/  F2I.U32.TRUNC.NTZ R91, R91 ;  /* 0x0000005b005b7305 */ /* 0x000f22000020f000 */
[----:B---3--:R-:W-:-:S05]  /*0ef0*/  FMUL R90, R90, UR4 ;  /* 0x000000045a5a7c20 */ /* 0x008fca0008400000 */
[----:B------:R-:W-:Y:S01]  /*0f00*/  BAR.SYNC.DEFER_BLOCKING 0x0 ;  /* 0x0000000000007b1d */ /* 0x000fe20000010000 */
[----:B------:R-:W-:-:S05]  /*0f10*/  ISETP.GE.AND P0, PT, R10, 0x1, PT ;  /* 0x000000010a00780c */ /* 0x000fca0003f06270 */
[----:B------:R-:W3:Y:S01]  /*0f20*/  F2I.U32.TRUNC.NTZ R90, R90 ;  /* 0x0000005a005a7305 */ /* 0x000ee2000020f000 */
[----:B----4-:R-:W-:-:S05]  /*0f30*/  IADD3 R91, PT, PT, -R91, RZ, RZ ;  /* 0x000000ff5b5b7210 */ /* 0x010fca0007ffe1ff */
[----:B-1----:R-:W-:Y:S01]  /*0f40*/  IMAD R91, R3, R91, UR8 ;  /* 0x00000008035b7e24 */ /* 0x002fe2000f8e025b */
[----:B---3--:R-:W-:-:S05]  /*0f50*/  IADD3 R90, PT, PT, -R90, RZ, RZ ;  /* 0x000000ff5a5a7210 */ /* 0x008fca0007ffe1ff */
[----:B--2---:R-:W-:Y:S01]  /*0f60*/  IMAD R90, R2, R90, UR5 ;  /* 0x00000005025a7e24 */ /* 0x004fe2000f8e025a */
[----:B------:R-:W-:Y:S06]  /*0f70*/  @!P0 BRA `(.L_x_15) ;  /* 0x0000000000b88947 */ /* 0x000fec0003800000 */
[----:B------:R-:W1:Y:S01]  /*0f80*/  LDC.64 R4, c[0x0][0xb18] ;  /* 0x0002c600ff047b82 */ /* 0x000e620000000a00 */
[----:B------:R-:W-:-:S07]  /*0f90*/  ISETP.NE.AND P0, PT, R10, 0x1, PT ;  /* 0x000000010a00780c */ /* 0x000fce0003f05270 */
[----:B------:R-:W2:Y:S08]  /*0fa0*/  LDC R9, c[0x0][0xb0c] ;  /* 0x0002c300ff097b82 */ /* 0x000eb00000000800 */
[----:B------:R-:W3:Y:S08]  /*0fb0*/  LDC R12, c[0x0][0x370] ;  /* 0x0000dc00ff0c7b82 */ /* 0x000ef00000000800 */
[----:B------:R-:W4:Y:S01]  /*0fc0*/  LDC R11, c[0x0][0x374] ;  /* 0x0000dd00ff0b7b82 */ /* 0x000f220000000800 */
[----:B-1----:R-:W-:-:S07]  /*0fd0*/  ISETP.NE.AND P1, PT, R4, 0x1, PT ;  /* 0x000000010400780c */ /* 0x002fce0003f25270 */
[----:B------:R-:W3:Y:S01]  /*0fe0*/  LDC.64 R6, c[0x0][0xb10] ;  /* 0x0002c400ff067b82 */ /* 0x000ee20000000a00 */
[----:B--2---:R-:W-:-:S07]  /*0ff0*/  ISETP.NE.AND P3, PT, R9, 0x1, PT ;  /* 0x000000010900780c */ /* 0x004fce0003f65270 */
[----:B------:R-:W1:Y:S08]  /*1000*/  LDC R8, c[0x0][0xb20] ;  /* 0x0002c800ff087b82 */ /* 0x000e700000000800 */
[----:B------:R-:W2:Y:S01]  /*1010*/  LDC.64 R2, c[0x0][0xb28] ;  /* 0x0002ca00ff027b82 */ /* 0x000ea20000000a00 */
[----:B----4-:R-:W-:-:S04]  /*1020*/  IMAD.HI.U32 R13, R11, R5, RZ ;  /* 0x000000050b0d7227 */ /* 0x010fc800078e00ff */
[----:B------:R-:W-:-:S04]  /*1030*/  IMAD.HI.U32 R5, R14, R5, RZ ;  /* 0x000000050e057227 */ /* 0x000fc800078e00ff */
[----:B---3--:R-:W-:-:S05]  /*1040*/  IMAD.HI.U32 R15, R12, R6, RZ ;  /* 0x000000060c0f7227 */ /* 0x008fca00078e00ff */
[-C--:B------:R-:W-:Y:S01]  /*1050*/  @P3 SHF.R.U32.HI R12, RZ, R7.reuse, R15 ;  /* 0x00000007ff0c3219 */ /* 0x080fe2000001160f */
[----:B------:R-:W-:Y:S01]  /*1060*/  IMAD.HI.U32 R15, R18, R6, RZ ;  /* 0x00000006120f7227 */ /* 0x000fe200078e00ff */
[-C--:B-1----:R-:W-:Y:S02]  /*1070*/  @P1 SHF.R.U32.HI R11, RZ, R8.reuse, R13 ;  /* 0x00000008ff0b1219 */ /* 0x082fe4000001160d */
[----:B------:R-:W-:Y:S02]  /*1080*/  SHF.R.U32.HI R5, RZ, R8, R5 ;  /* 0x00000008ff057219 */ /* 0x000fe40000011605 */
[----:B------:R-:W-:Y:S02]  /*1090*/  SHF.R.U32.HI R15, RZ, R7, R15 ;  /* 0x00000007ff0f7219 */ /* 0x000fe4000001160f */
[----:B------:R-:W-:Y:S01]  /*10a0*/  SEL R5, R14, R5, !P1 ;  /* 0x000000050e057207 */ /* 0x000fe20004800000 */
[----:B--2---:R-:W-:Y:S01]  /*10b0*/  IMAD.HI.U32 R13, R11, R2, RZ ;  /* 0x000000020b0d7227 */ /* 0x004fe200078e00ff */
[----:B------:R-:W-:-:S03]  /*10c0*/  SEL R15, R18, R15, !P3 ;  /* 0x0000000f120f7207 */ /* 0x000fc60005800000 */
[----:B------:R-:W-:Y:S01]  /*10d0*/  IMAD.HI.U32 R6, R12, R2, RZ ;  /* 0x000000020c067227 */ /* 0x000fe200078e00ff */
[----:B------:R-:W-:-:S04]  /*10e0*/  @P0 SHF.R.U32.HI R11, RZ, R3, R13 ;  /* 0x00000003ff0b0219 */ /* 0x000fc8000001160d */
[----:B------:R-:W-:Y:S01]  /*10f0*/  @P0 SHF.R.U32.HI R12, RZ, R3, R6 ;  /* 0x00000003ff0c0219 */ /* 0x000fe20000011606 */
[----:B------:R-:W-:-:S04]  /*1100*/  IMAD R11, R11, R10, RZ ;  /* 0x0000000a0b0b7224 */ /* 0x000fc800078e02ff */
[----:B------:R-:W-:Y:S01]  /*1110*/  IMAD R6, R12, R10, RZ ;  /* 0x0000000a0c067224 */ /* 0x000fe200078e02ff */
[----:B------:R-:W-:-:S04]  /*1120*/  ISETP.GE.AND P1, PT, R5, R11, PT ;  /* 0x0000000b0500720c */ /* 0x000fc80003f26270 */
[----:B------:R-:W-:Y:S01]  /*1130*/  ISETP.GE.OR P1, PT, R15, R6, P1 ;  /* 0x000000060f00720c */ /* 0x000fe20000f26670 */
[----:B------:R-:W-:-:S05]  /*1140*/  IMAD.HI.U32 R6, R5, R2, RZ ;  /* 0x0000000205067227 */ /* 0x000fca00078e00ff */
[----:B------:R-:W-:-:S04]  /*1150*/  SHF.R.U32.HI R6, RZ, R3, R6 ;  /* 0x00000003ff067219 */ /* 0x000fc80000011606 */
[----:B------:R-:W-:-:S03]  /*1160*/  SEL R6, R5, R6, !P0 ;  /* 0x0000000605067207 */ /* 0x000fc60004000000 */
[----:B------:R-:W-:Y:S01]  /*1170*/  @!P1 IMAD.HI.U32 R7, R15, R2, RZ ;  /* 0x000000020f079227 */ /* 0x000fe200078e00ff */
[----:B------:R-:W-:-:S04]  /*1180*/  IADD3 R2, PT, PT, -R6, RZ, RZ ;  /* 0x000000ff06027210 */ /* 0x000fc80007ffe1ff */
[----:B------:R-:W-:Y:S01]  /*1190*/  @!P1 SHF.R.U32.HI R3, RZ, R3, R7 ;  /* 0x00000003ff039219 */ /* 0x000fe20000011607 */
[----:B------:R-:W-:Y:S01]  /*11a0*/  IMAD R2, R10, R2, R5 ;  /* 0x000000020a027224 */ /* 0x000fe200078e0205 */
[----:B------:R-:W-:Y:S02]  /*11b0*/  IADD3 R7, PT, PT, -R5, RZ, RZ ;  /* 0x000000ff05077210 */ /* 0x000fe40007ffe1ff */
[----:B------:R-:W-:-:S03]  /*11c0*/  @!P1 SEL R3, R15, R3, !P0 ;  /* 0x000000030f039207 */ /* 0x000fc60004000000 */
[----:B------:R-:W-:Y:S02]  /*11d0*/  IMAD R7, R4, R7, R14 ;  /* 0x0000000704077224 */ /* 0x000fe400078e020e */
[--C-:B------:R-:W-:Y:S02]  /*11e0*/  @!P1 IMAD.IADD R6, R6, 0x1, -R3.reuse ;  /* 0x0000000106069824 */ /* 0x100fe400078e0a03 */
[----:B------:R-:W-:Y:S01]  /*11f0*/  @!P1 IMAD R3, R2, R12, R3 ;  /* 0x0000000c02039224 */ /* 0x000fe200078e0203 */
[----:B------:R-:W-:Y:S01]  /*1200*/  IADD3 R2, PT, PT, -R15, RZ, RZ ;  /* 0x000000ff0f027210 */ /* 0x000fe20007ffe1ff */
[----:B------:R-:W-:Y:S02]  /*1210*/  @!P1 IMAD R5, R6, R10, R15 ;  /* 0x0000000a06059224 */ /* 0x000fe400078e020f */
[----:B------:R-:W-:Y:S02]  /*1220*/  @!P1 IMAD.MOV.U32 R15, RZ, RZ, R3 ;  /* 0x000000ffff0f9224 */ /* 0x000fe400078e0003 */
[----:B------:R-:W-:-:S02]  /*1230*/  IMAD R2, R9, R2, R18 ;  /* 0x0000000209027224 */ /* 0x000fc400078e0212 */
[----:B------:R-:W-:Y:S02]  /*1240*/  IMAD R14, R5, R4, R7 ;  /* 0x00000004050e7224 */ /* 0x000fe400078e0207 */
[----:B------:R-:W-:Y:S02]  /*1250*/  IMAD R18, R15, R9, R2 ;  /* 0x000000090f127224 */ /* 0x000fe400078e0202 */
.L_x_15:
[----:B------:R-:W1:Y:S01]  /*1260*/  LDCU UR4, c[0x0][0xb30] ;  /* 0x00016600ff0477ac */ /* 0x000e620008000800 */
[----:B------:R-:W2:Y:S08]  /*1270*/  S2UR UR45, SR_CgaCtaId ;  /* 0x00000000002d79c3 */ /* 0x000eb00000008800 */
[----:B------:R-:W3:Y:S01]  /*1280*/  LDC R40, c[0x0][0xb24] ;  /* 0x0002c900ff287b82 */ /* 0x000ee20000000800 */
[----:B-1----:R-:W-:-:S09]  /*1290*/  UISETP.NE.AND UP0, UPT, UR4, 0x1, UPT ;  /* 0x000000010400788c */ /* 0x002fd2000bf05270 */
[----:B--2---:R-:W-:Y:S05]  /*12a0*/  BRA.U UP0, `(.L_x_16) ;  /* 0x0000000100407547 */ /* 0x004fea000b800000 */
[----:B------:R-:W1:Y:S08]  /*12b0*/  LDC.64 R4, c[0x0][0xb10] ;  /* 0x0002c400ff047b82 */ /* 0x000e700000000a00 */
[----:B------:R-:W2:Y:S08]  /*12c0*/  LDC.64 R2, c[0x0][0xb18] ;  /* 0x0002c600ff027b82 */ /* 0x000eb00000000a00 */
[----:B------:R-:W4:Y:S08]  /*12d0*/  LDC R6, c[0x0][0xb20] ;  /* 0x0002c800ff067b82 */ /* 0x000f300000000800 */
[----:B------:R-:W3:Y:S01]  /*12e0*/  LDC R7, c[0x0][0xb0c] ;  /* 0x0002c300ff077b82 */ /* 0x000ee20000000800 */
[----:B-1----:R-:W-:-:S05]  /*12f0*/  IMAD.HI.U32 R4, R18, R4, RZ ;  /* 0x0000000412047227 */ /* 0x002fca00078e00ff */
[----:B------:R-:W-:Y:S01]  /*1300*/  SHF.R.U32.HI R4, RZ, R5, R4 ;  /* 0x00000005ff047219 */ /* 0x000fe20000011604 */
[----:B--2---:R-:W-:Y:S01]  /*1310*/  IMAD.HI.U32 R3, R14, R3, RZ ;  /* 0x000000030e037227 */ /* 0x004fe200078e00ff */
[----:B------:R-:W-:-:S04]  /*1320*/  ISETP.NE.AND P0, PT, R2, 0x1, PT ;  /* 0x000000010200780c */ /* 0x000fc80003f05270 */
[----:B----4-:R-:W-:-:S04]  /*1330*/  SHF.R.U32.HI R3, RZ, R6, R3 ;  /* 0x00000006ff037219 */ /* 0x010fc80000011603 */
[----:B------:R-:W-:Y:S02]  /*1340*/  SEL R3, R14, R3, !P0 ;  /* 0x000000030e037207 */ /* 0x000fe40004000000 */
[----:B---3--:R-:W-:-:S04]  /*1350*/  ISETP.NE.AND P1, PT, R7, 0x1, PT ;  /* 0x000000010700780c */ /* 0x008fc80003f25270 */
[----:B------:R-:W-:-:S05]  /*1360*/  SEL R4, R18, R4, !P1 ;  /* 0x0000000412047207 */ /* 0x000fca0004800000 */
[----:B------:R-:W-:Y:S02]  /*1370*/  IMAD.IADD R5, R3, 0x1, -R4 ;  /* 0x0000000103057824 */ /* 0x000fe400078e0a04 */
[----:B------:R-:W-:Y:S02]  /*1380*/  IMAD.IADD R3, R4, 0x1, -R3 ;  /* 0x0000000104037824 */ /* 0x000fe400078e0a03 */
[----:B------:R-:W-:Y:S02]  /*1390*/  IMAD R18, R5, R7, R18 ;  /* 0x0000000705127224 */ /* 0x000fe400078e0212 */
[----:B------:R-:W-:-:S07]  /*13a0*/  IMAD R14, R3, R2, R14 ;  /* 0x00000002030e7224 */ /* 0x000fce00078e020e */
.L_x_16:
[----:B------:R-:W-:Y:S01]  /*13b0*/  BAR.SYNC.DEFER_BLOCKING 0x0 ;  /* 0x0000000000007b1d */ /* 0x000fe20000010000 */
[----:B------:R-:W-:Y:S01]  /*13c0*/  UISETP.NE.AND UP0, UPT, UR6, 0x2, UPT ;  /* 0x000000020600788c */ /* 0x000fe2000bf05270 */
[----:B------:R-:W-:Y:S02]  /*13d0*/  ISETP.NE.OR P0, PT, R0, 0x2, !P2 ;  /* 0x000000020000780c */ /* 0x000fe40005705670 */
[----:B------:R-:W-:-:S06]  /*13e0*/  LOP3.LUT R2, R102, 0x1f, RZ, 0xc0, !PT ;  /* 0x0000001f66027812 */ /* 0x000fcc00078ec0ff */
[----:B------:R-:W-:Y:S05]  /*13f0*/  BRA.U UP0, `(.L_x_17) ;  /* 0x0000001d008c7547 */ /* 0x000fea000b800000 */
[----:B------:R-:W1:Y:S01]  /*1400*/  LDCU UR6, c[0x0][0x388] ;  /* 0x00007100ff0677ac */ /* 0x000e620008000800 */
[----:B------:R-:W2:Y:S01]  /*1410*/  LDC R10, c[0x0][0x370] ;  /* 0x0000dc00ff0a7b82 */ /* 0x000ea20000000800 */
[----:B------:R-:W-:Y:S01]  /*1420*/  PLOP3.LUT P1, PT, PT, PT, UP1, 0x80, 0x8 ;  /* 0x000000000008781c */ /* 0x000fe20003f2f018 */
[----:B------:R-:W-:Y:S01]  /*1430*/  IMAD.MOV.U32 R13, RZ, RZ, RZ ;  /* 0x000000ffff0d7224 */ /* 0x000fe200078e00ff */
[----:B------:R-:W4:Y:S01]  /*1440*/  LDCU UR4, c[0x0][0x38c] ;  /* 0x00007180ff0477ac */ /* 0x000f220008000800 */
[----:B------:R-:W-:Y:S02]  /*1450*/  ISETP.EQ.OR P5, PT, R2, RZ, P0 ;  /* 0x000000ff0200720c */ /* 0x000fe400007a2670 */
[----:B------:R-:W-:Y:S01]  /*1460*/  PLOP3.LUT P1, PT, P1, PT, PT, 0x8, 0x80 ;  /* 0x000000000080781c */ /* 0x000fe20000f2e170 */
[----:B------:R-:W3:Y:S01]  /*1470*/  LDCU UR35, c[0x0][0x390] ;  /* 0x00007200ff2377ac */ /* 0x000ee20008000800 */
[----:B------:R-:W2:Y:S01]  /*1480*/  LDC R0, c[0x0][0x374] ;  /* 0x0000dd00ff007b82 */ /* 0x000ea20000000800 */
[----:B------:R-:W2:Y:S01]  /*1490*/  LDCU.64 UR36, c[0x0][0x348] ;  /* 0x00006900ff2477ac */ /* 0x000ea20008000a00 */
[----:B------:R-:W-:Y:S01]  /*14a0*/  UMOV UR33, 0x1 ;  /* 0x0000000100217882 */ /* 0x000fe20000000000 */
[----:B------:R-:W-:Y:S01]  /*14b0*/  UMOV UR32, URZ ;  /* 0x000000ff00207c82 */ /* 0x000fe20008000000 */
[----:B-1----:R-:W-:Y:S01]  /*14c0*/  UIADD3 UR6, UPT, UPT, UR6, 0x1f, URZ ;  /* 0x0000001f06067890 */ /* 0x002fe2000fffe0ff */
[----:B------:R-:W-:Y:S01]  /*14d0*/  UMOV UR20, URZ ;  /* 0x000000ff00147c82 */ /* 0x000fe20008000000 */
[----:B------:R-:W-:-:S02]  /*14e0*/  UMOV UR31, URZ ;  /* 0x000000ff001f7c82 */ /* 0x000fc40008000000 */
[----:B------:R-:W-:-:S04]  /*14f0*/  USHF.R.S32.HI UR5, URZ, 0x1f, UR6 ;  /* 0x0000001fff057899 */ /* 0x000fc80008011406 */
[----:B------:R-:W-:-:S04]  /*1500*/  ULEA.HI UR5, UR5, UR6, URZ, 0x5 ;  /* 0x0000000605057291 */ /* 0x000fc8000f8f28ff */
[----:B------:R-:W-:-:S04]  /*1510*/  USHF.R.S32.HI UR5, URZ, 0x5, UR5 ;  /* 0x00000005ff057899 */ /* 0x000fc80008011405 */
[----:B----4-:R-:W-:-:S04]  /*1520*/  UIMAD UR4, UR5, UR4, URZ ;  /* 0x00000004050472a4 */ /* 0x010fc8000f8e02ff */
[----:B---3--:R-:W-:-:S04]  /*1530*/  UIMAD UR35, UR4, UR35, URZ ;  /* 0x00000023042372a4 */ /* 0x008fc8000f8e02ff */
[----:B------:R-:W-:Y:S02]  /*1540*/  UISETP.NE.AND UP2, UPT, UR35, URZ, UPT ;  /* 0x000000ff2300728c */ /* 0x000fe4000bf45270 */
[----:B------:R-:W-:-:S04]  /*1550*/  UISETP.LT.U32.AND UP0, UPT, UR35, 0x10, UPT ;  /* 0x000000102300788c */ /* 0x000fc8000bf01070 */
[----:B------:R-:W-:-:S04]  /*1560*/  USEL UR34, UR35, 0x10, UP0 ;  /* 0x0000001023227887 */ /* 0x000fc80008000000 */
[----:B------:R-:W-:Y:S02]  /*1570*/  UIADD3 UR23, UPT, UPT, UR34, -0x1, URZ ;  /* 0xffffffff22177890 */ /* 0x000fe4000fffe0ff */
[----:B------:R-:W-:Y:S02]  /*1580*/  @!UP2 UIADD3 UR23, UPT, UPT, UR34, URZ, URZ ;  /* 0x000000ff2217a290 */ /* 0x000fe4000fffe0ff */
[----:B------:R-:W-:Y:S02]  /*1590*/  UIADD3 UR34, UPT, UPT, UR35, -UR34, URZ ;  /* 0x8000002223227290 */ /* 0x000fe4000fffe0ff */
[----:B--2---:R-:W-:-:S12]  /*15a0*/  UIADD3 UR23, UPT, UPT, UR23, 0x1, URZ ;  /* 0x0000000117177890 */ /* 0x004fd8000fffe0ff */
.L_x_33:
[----:B------:R-:W1:Y:S01]  /*15b0*/  S2UR UR22, SR_CgaCtaId ;  /* 0x00000000001679c3 */ /* 0x000e620000008800 */
[----:B------:R-:W-:Y:S01]  /*15c0*/  UMOV UR4, 0x400 ;  /* 0x0000040000047882 */ /* 0x000fe20000000000 */
[----:B------:R-:W-:Y:S01]  /*15d0*/  IMAD.U32 R2, RZ, RZ, UR33 ;  /* 0x00000021ff027e24 */ /* 0x000fe2000f8e00ff */
[----:B------:R-:W-:Y:S01]  /*15e0*/  UISETP.NE.AND UP0, UPT, UR35, URZ, UPT ;  /* 0x000000ff2300728c */ /* 0x000fe2000bf05270 */
[----:B------:R-:W-:Y:S01]  /*15f0*/  R2UR UR26, R14 ;  /* 0x000000000e1a72ca */ /* 0x000fe200000e0000 */
[----:B------:R-:W-:Y:S01]  /*1600*/  IMAD.SHL.U32 R18, R18, 0x80, RZ ;  /* 0x0000008012127824 */ /* 0x000fe200078e00ff */
[----:B------:R-:W-:Y:S01]  /*1610*/  UMOV UR30, URZ ;  /* 0x000000ff001e7c82 */ /* 0x000fe20008000000 */
[----:B------:R-:W-:Y:S01]  /*1620*/  SHF.L.U32 R2, R2, 0x1f, RZ ;  /* 0x0000001f02027819 */ /* 0x000fe200000006ff */
[----:B------:R-:W-:Y:S01]  /*1630*/  UMOV UR29, URZ ;  /* 0x000000ff001d7c82 */ /* 0x000fe20008000000 */
[----:B------:R-:W-:-:S08]  /*1640*/  UMOV UR28, URZ ;  /* 0x000000ff001c7c82 */ /* 0x000fd00008000000 */
[----:B------:R-:W-:Y:S02]  /*1650*/  USHF.L.U32 UR26, UR26, 0x6, URZ ;  /* 0x000000061a1a7899 */ /* 0x000fe400080006ff */
[----:B-1----:R-:W-:-:S04]  /*1660*/  ULEA UR22, UR22, UR4, 0x18 ;  /* 0x0000000416167291 */ /* 0x002fc8000f8ec0ff */
[----:B------:R-:W-:-:S09]  /*1670*/  ULEA UR4, UR32, UR22, 0x3 ;  /* 0x0000001620047291 */ /* 0x000fd2000f8e18ff */
[----:B----4-:R1:W2:Y:S01]  /*1680*/  SYNCS.PHASECHK.TRANS64.TRYWAIT P3, [UR4+0x80], R2 ;  /* 0x00008002ff0075a7 */ /* 0x0102a20008061104 */
[----:B---3--:R-:W-:Y:S05]  /*1690*/  BRA.U !UP0, `(.L_x_18) ;  /* 0x00000005086c7547 */ /* 0x008fea000b800000 */
[----:B------:R-:W3:Y:S01]  /*16a0*/  LDC.64 R8, c[0x0][0x480] ;  /* 0x00012000ff087b82 */ /* 0x000ee20000000a00 */
[----:B------:R-:W4:Y:S01]  /*16b0*/  LDCU UR16, c[0x0][0x390] ;  /* 0x00007200ff1077ac */ /* 0x000f220008000800 */
[----:B------:R-:W2:Y:S06]  /*16c0*/  LDCU UR17, c[0x0][0x38c] ;  /* 0x00007180ff1177ac */ /* 0x000eac0008000800 */
[----:B------:R-:W4:Y:S01]  /*16d0*/  LDC.64 R6, c[0x0][0x488] ;  /* 0x00012200ff067b82 */ /* 0x000f220000000a00 */
[----:B------:R-:W2:Y:S01]  /*16e0*/  LDCU.64 UR14, c[0x0][0x4b8] ;  /* 0x00009700ff0e77ac */ /* 0x000ea20008000a00 */
[----:B------:R-:W-:Y:S01]  /*16f0*/  UIADD3 UR31, UPT, UPT, UR23, UR20, URZ ;  /* 0x00000014171f7290 */ /* 0x000fe2000fffe0ff */
[----:B------:R-:W-:-:S05]  /*1700*/  UMOV UR30, URZ ;  /* 0x000000ff001e7c82 */ /* 0x000fca0008000000 */
[----:B-1----:R-:W1:Y:S01]  /*1710*/  LDC.64 R2, c[0x0][0x490] ;  /* 0x00012400ff027b82 */ /* 0x002e620000000a00 */
[----:B------:R-:W-:Y:S01]  /*1720*/  UMOV UR18, UR32 ;  /* 0x0000002000127c82 */ /* 0x000fe20008000000 */
[----:B------:R-:W-:Y:S01]  /*1730*/  UMOV UR28, URZ ;  /* 0x000000ff001c7c82 */ /* 0x000fe20008000000 */
[----:B------:R-:W-:Y:S01]  /*1740*/  UMOV UR29, URZ ;  /* 0x000000ff001d7c82 */ /* 0x000fe20008000000 */
[----:B---3--:R-:W-:Y:S01]  /*1750*/  IMAD.HI.U32 R9, R18, R9, RZ ;  /* 0x0000000912097227 */ /* 0x008fe200078e00ff */
[----:B------:R-:W-:-:S03]  /*1760*/  ISETP.NE.AND P2, PT, R8, 0x1, PT ;  /* 0x000000010800780c */ /* 0x000fc60003f45270 */
[----:B------:R-:W3:Y:S01]  /*1770*/  LDC.64 R4, c[0x0][0x4b0] ;  /* 0x00012c00ff047b82 */ /* 0x000ee20000000a00 */
[----:B----4-:R-:W-:-:S04]  /*1780*/  SHF.R.U32.HI R6, RZ, R6, R9 ;  /* 0x00000006ff067219 */ /* 0x010fc80000011609 */
[----:B------:R-:W-:Y:S02]  /*1790*/  SEL R6, R18, R6, !P2 ;  /* 0x0000000612067207 */ /* 0x000fe40005000000 */
[----:B------:R-:W-:Y:S02]  /*17a0*/  ISETP.NE.AND P2, PT, R7, 0x1, PT ;  /* 0x000000010700780c */ /* 0x000fe40003f45270 */
[C---:B------:R-:W-:Y:S01]  /*17b0*/  R2UR UR4, R6.reuse ;  /* 0x00000000060472ca */ /* 0x040fe200000e0000 */
[----:B-1----:R-:W-:-:S04]  /*17c0*/  IMAD.HI.U32 R2, R6, R2, RZ ;  /* 0x0000000206027227 */ /* 0x002fc800078e00ff */
[----:B------:R-:W-:Y:S01]  /*17d0*/  IMAD.MOV R14, RZ, RZ, -R6 ;  /* 0x000000ffff0e7224 */ /* 0x000fe200078e0a06 */
[----:B------:R-:W-:-:S03]  /*17e0*/  SHF.R.U32.HI R2, RZ, R3, R2 ;  /* 0x00000003ff027219 */ /* 0x000fc60000011602 */
[----:B------:R-:W-:Y:S01]  /*17f0*/  IMAD R14, R8, R14, R18 ;  /* 0x0000000e080e7224 */ /* 0x000fe200078e0212 */
[----:B------:R-:W-:Y:S01]  /*1800*/  R2UR UR13, R2 ;  /* 0x00000000020d72ca */ /* 0x000fe200000e0000 */
[----:B------:R-:W-:Y:S01]  /*1810*/  VOTEU.ANY UP0, P2 ;  /* 0x0000000000ff7886 */ /* 0x000fe20001000100 */
[----:B------:R-:W1:Y:S01]  /*1820*/  LDC.64 R2, c[0x0][0x4d0] ;  /* 0x00013400ff027b82 */ /* 0x000e620000000a00 */
[----:B---3--:R-:W-:Y:S02]  /*1830*/  R2UR UR8, R4 ;  /* 0x00000000040872ca */ /* 0x008fe400000e0000 */
[----:B------:R-:W-:Y:S02]  /*1840*/  R2UR UR9, R14 ;  /* 0x000000000e0972ca */ /* 0x000fe400000e0000 */
[----:B------:R-:W-:-:S06]  /*1850*/  R2UR UR6, R5 ;  /* 0x00000000050672ca */ /* 0x000fcc00000e0000 */
[----:B------:R-:W-:Y:S01]  /*1860*/  USEL UR13, UR4, UR13, !UP0 ;  /* 0x0000000d040d7287 */ /* 0x000fe2000c000000 */
[----:B------:R-:W3:Y:S05]  /*1870*/  LDCU.64 UR4, c[0x0][0x4d8] ;  /* 0x00009b00ff0477ac */ /* 0x000eea0008000a00 */
[----:B------:R-:W-:-:S04]  /*1880*/  IMAD R9, RZ, RZ, -UR13 ;  /* 0x8000000dff097e24 */ /* 0x000fc8000f8e02ff */
[----:B------:R-:W-:Y:S01]  /*1890*/  IMAD R9, R7, R9, R6 ;  /* 0x0000000907097224 */ /* 0x000fe200078e0206 */
[----:B-1----:R-:W-:-:S04]  /*18a0*/  R2UR UR11, R2 ;  /* 0x00000000020b72ca */ /* 0x002fc800000e0000 */
[----:B------:R-:W-:Y:S02]  /*18b0*/  R2UR UR7, R9 ;  /* 0x00000000090772ca */ /* 0x000fe400000e0000 */
[----:B------:R-:W-:-:S07]  /*18c0*/  R2UR UR12, R3 ;  /* 0x00000000030c72ca */ /* 0x000fce00000e0000 */
[----:B------:R-:W-:-:S06]  /*18d0*/  UIMAD UR11, UR9, UR8, UR11 ;  /* 0x00000008090b72a4 */ /* 0x000fcc000f8e020b */
[----:B--23--:R-:W-:-:S12]  /*18e0*/  UIMAD UR12, UR7, UR6, UR12 ;  /* 0x00000006070c72a4 */ /* 0x00cfd8000f8e020c */
.L_x_23:
[----:B--2---:R-:W-:Y:S01]  /*18f0*/  @!P0 MOV R3, 0x3000 ;  /* 0x0000300000038802 */ /* 0x004fe20000000f00 */
[----:B------:R-:W-:Y:S01]  /*1900*/  ULEA UR9, UR18, UR22, 0x3 ;  /* 0x0000001612097291 */ /* 0x000fe2000f8e18ff */
[----:B----4-:R-:W-:Y:S11]  /*1910*/  @P3 BRA `(.L_x_19) ;  /* 0x0000000000103947 */ /* 0x010ff60003800000 */
[----:B------:R-:W-:Y:S04]  /*1920*/  MOV R4, UR33 ;  /* 0x0000002100047c02 */ /* 0x000fe80008000f00 */
[----:B------:R-:W-:Y:S04]  /*1930*/  SHF.L.U32 R4, R4, 0x1f, RZ ;  /* 0x0000001f04047819 */ /* 0x000fe800000006ff */
[----:B------:R-:W1:Y:S02]  /*1940*/  SYNCS.PHASECHK.TRANS64.TRYWAIT P2, [UR9+0x80], R4 ;  /* 0x00008004ff0075a7 */ /* 0x000e640008041109 */
[----:B-1----:R-:W-:Y:S05]  /*1950*/  @!P2 BRA `(.L_x_20) ;  /* 0x000000640068a947 */ /* 0x002fea0003800000 */
.L_x_19:
[----:B------:R2:W-:Y:S01]  /*1960*/  @!P0 SYNCS.ARRIVE.TRANS64 RZ, [UR9], R3 ;  /* 0x00000003ffff89a7 */ /* 0x0005e20008000009 */
[----:B------:R-:W-:Y:S04]  /*1970*/  BSSY.RECONVERGENT B0, `(.L_x_21) ;  /* 0x0000003000007945 */ /* 0x000fe80003800200 */
[----:B------:R-:W-:Y:S05]  /*1980*/  @P5 BRA `(.L_x_22) ;  /* 0x0000000000045947 */ /* 0x000fea0003800000 */
[----:B------:R-:W-:Y:S05]  /*1990*/  BPT.TRAP 0x1 ;  /* 0x000000040000795c */ /* 0x000fea0000300000 */
.L_x_22:
[----:B------:R-:W-:Y:S05]  /*19a0*/  BSYNC.RECONVERGENT B0 ;  /* 0x0000000000007941 */ /* 0x000fea0003800200 */
.L_x_21:
[----:B------:R-:W-:Y:S02]  /*19b0*/  UIADD3 UR32, UPT, UPT, UR18, 0x1, URZ ;  /* 0x0000000112207890 */ /* 0x000fe4000fffe0ff */
[----:B------:R-:W-:Y:S02]  /*19c0*/  UIMAD UR7, UR28, UR14, UR4 ;  /* 0x0000000e1c0772a4 */ /* 0x000fe4000f8e0204 */
[----:B------:R-:W-:Y:S02]  /*19d0*/  UISETP.NE.AND UP0, UPT, UR32, 0x10, UPT ;  /* 0x000000102000788c */ /* 0x000fe4000bf05270 */
[----:B------:R-:W-:Y:S02]  /*19e0*/  UIMAD UR6, UR29, UR15, UR5 ;  /* 0x0000000f1d0672a4 */ /* 0x000fe4000f8e0205 */
[----:B------:R-:W-:Y:S02]  /*19f0*/  USEL UR8, URZ, 0x1, UP0 ;  /* 0x00000001ff087887 */ /* 0x000fe40008000000 */
[----:B------:R-:W-:Y:S02]  /*1a00*/  USEL UR32, UR32, URZ, UP0 ;  /* 0x000000ff20207287 */ /* 0x000fe40008000000 */
[----:B------:R-:W-:Y:S02]  /*1a10*/  ULOP3.LUT UR33, UR33, UR8, URZ, 0x3c, !UPT ;  /* 0x0000000821217292 */ /* 0x000fe4000f8e3cff */
[----:B------:R-:W-:Y:S02]  /*1a20*/  ULEA UR8, UR32, UR22, 0x3 ;  /* 0x0000001620087291 */ /* 0x000fe4000f8e18ff */
[----:B------:R-:W-:Y:S02]  /*1a30*/  ULEA UR21, UR18, UR22, 0xc ;  /* 0x0000001612157291 */ /* 0x000fe4000f8e60ff */
[----:B------:R-:W-:Y:S01]  /*1a40*/  UIADD3 UR44, UP1, UPT, UR36, 0x80, URZ ;  /* 0x00000080242c7890 */ /* 0x000fe2000ff3e0ff */
[----:B-1----:R-:W-:Y:S01]  /*1a50*/  MOV R2, UR33 ;  /* 0x0000002100027c02 */ /* 0x002fe20008000f00 */
[----:B------:R-:W-:Y:S02]  /*1a60*/  UPRMT UR42, UR7, 0x40, UR6 ;  /* 0x00000040072a7896 */ /* 0x000fe40008000006 */
[----:B------:R-:W-:Y:S01]  /*1a70*/  UIADD3 UR24, UPT, UPT, UR21, 0x26400, URZ ;  /* 0x0002640015187890 */ /* 0x000fe2000fffe0ff */
[----:B------:R-:W-:Y:S01]  /*1a80*/  SHF.L.U32 R2, R2, 0x1f, RZ ;  /* 0x0000001f02027819 */ /* 0x000fe200000006ff */
[----:B------:R-:W-:Y:S02]  /*1a90*/  USHF.L.U32 UR10, UR30, 0x5, URZ ;  /* 0x000000051e0a7899 */ /* 0x000fe400080006ff */
[----:B------:R-:W-:Y:S01]  /*1aa0*/  UIADD3.X UR45, UPT, UPT, URZ, UR37, URZ, UP1, !UPT ;  /* 0x00000025ff2d7290 */ /* 0x000fe20008ffe4ff */
[----:B------:R3:W4:Y:S01]  /*1ab0*/  SYNCS.PHASECHK.TRANS64.TRYWAIT P3, [UR8+0x80], R2 ;  /* 0x00008002ff0075a7 */ /* 0x0007220008061108 */
[----:B------:R-:W-:Y:S02]  /*1ac0*/  ULEA UR8, UR18, UR22, 0xd ;  /* 0x0000001612087291 */ /* 0x000fe4000f8e68ff */
[----:B------:R-:W-:Y:S02]  /*1ad0*/  UPRMT UR21, UR42, 0x5410, URZ ;  /* 0x000054102a157896 */ /* 0x000fe400080000ff */
[----:B------:R-:W-:Y:S02]  /*1ae0*/  UIADD3 UR8, UPT, UPT, UR8, 0x6400, URZ ;  /* 0x0000640008087890 */ /* 0x000fe4000fffe0ff */
[----:B------:R-:W-:Y:S02]  /*1af0*/  UIADD3 UR40, UP0, UPT, UR36, 0x180, URZ ;  /* 0x0000018024287890 */ /* 0x000fe4000ff1e0ff */
[----:B------:R-:W-:Y:S02]  /*1b00*/  UIADD3 UR19, UPT, UPT, UR28, 0x1, URZ ;  /* 0x000000011c137890 */ /* 0x000fe4000fffe0ff */
[----:B------:R-:W-:Y:S02]  /*1b10*/  UIADD3.X UR41, UPT, UPT, URZ, UR37, URZ, UP0, !UPT ;  /* 0x00000025ff297290 */ /* 0x000fe400087fe4ff */
[----:B------:R-:W-:Y:S01]  /*1b20*/  UISETP.NE.AND UP2, UPT, UR19, UR17, UPT ;  /* 0x000000111300728c */ /* 0x000fe2000bf45270 */
[----:B------:R-:W-:Y:S01]  /*1b30*/  UTMALDG.4D.IM2COL [UR8], [UR44], UR21 ;  /* 0x000000082c0073b4 */ /* 0x000fe20008058015 */
[----:B------:R-:W-:Y:S02]  /*1b40*/  UIADD3 UR18, UPT, UPT, UR29, 0x1, URZ ;  /* 0x000000011d127890 */ /* 0x000fe4000fffe0ff */
[----:B------:R-:W-:Y:S02]  /*1b50*/  UIADD3 UR20, UPT, UPT, UR20, 0x1, URZ ;  /* 0x0000000114147890 */ /* 0x000fe4000fffe0ff */
[----:B------:R-:W-:Y:S01]  /*1b60*/  UIADD3 UR42, UPT, UPT, UR30, 0x1, URZ ;  /* 0x000000011e2a7890 */ /* 0x000fe2000fffe0ff */
[----:B------:R-:W-:Y:S01]  /*1b70*/  UMOV UR38, 0x0 ;  /* 0x0000000000267882 */ /* 0x000fe20000000000 */
[----:B------:R-:W-:Y:S01]  /*1b80*/  UMOV UR39, 0x10000000 ;  /* 0x1000000000277882 */ /* 0x000fe20000000000 */
[----:B------:R-:W-:Y:S02]  /*1b90*/  UMOV UR25, UR9 ;  /* 0x0000000900197c82 */ /* 0x000fe40008000000 */
[----:B------:R-:W-:Y:S01]  /*1ba0*/  @UP2 UIADD3 UR18, UPT, UPT, UR29, URZ, URZ ;  /* 0x000000ff1d122290 */ /* 0x000fe2000fffe0ff */
[----:B------:R-:W-:Y:S03]  /*1bb0*/  UMOV UR27, UR10 ;  /* 0x0000000a001b7c82 */ /* 0x000fe60008000000 */
[----:B------:R-:W-:Y:S01]  /*1bc0*/  UISETP.NE.AND UP0, UPT, UR18, UR16, UPT ;  /* 0x000000101200728c */ /* 0x000fe2000bf05270 */
[----:B------:R1:W-:Y:S10]  /*1bd0*/  UTMALDG.4D [UR24], [UR40], desc[UR38] ;  /* 0x00002618280075b4 */ /* 0x0003f40008019000 */
[----:B------:R-:W-:Y:S07]  /*1be0*/  @UP0 UIADD3 UR42, UPT, UPT, UR30, URZ, URZ ;  /* 0x000000ff1e2a0290 */ /* 0x000fee000fffe0ff */
[----:B------:R-:W-:Y:S01]  /*1bf0*/  UMOV UR30, UR42 ;  /* 0x0000002a001e7c82 */ /* 0x000fe20008000000 */
[----:B-1----:R-:W-:Y:S02]  /*1c00*/  USEL UR29, UR18, URZ, UP0 ;  /* 0x000000ff121d7287 */ /* 0x002fe40008000000 */
[----:B------:R-:W-:Y:S02]  /*1c10*/  UISETP.NE.AND UP0, UPT, UR20, UR31, UPT ;  /* 0x0000001f1400728c */ /* 0x000fe4000bf05270 */
[----:B------:R-:W-:Y:S01]  /*1c20*/  USEL UR28, UR19, URZ, UP2 ;  /* 0x000000ff131c7287 */ /* 0x000fe20009000000 */
[----:B------:R-:W-:Y:S06]  /*1c30*/  UMOV UR18, UR32 ;  /* 0x0000002000127c82 */ /* 0x000fec0008000000 */
[----:B---3--:R-:W-:Y:S05]  /*1c40*/  BRA.U UP0, `(.L_x_23) ;  /* 0xfffffffd00287547 */ /* 0x008fea000b83ffff */
.L_x_18:
[----:B------:R-:W-:Y:S01]  /*1c50*/  ULEA UR4, UR32, UR22, 0x3 ;  /* 0x0000001620047291 */ /* 0x000fe2000f8e18ff */
[----:B-1----:R-:W-:Y:S01]  /*1c60*/  MOV R2, UR33 ;  /* 0x0000002100027c02 */ /* 0x002fe20008000f00 */
[----:B------:R-:W-:Y:S01]  /*1c70*/  @!P1 SYNCS.ARRIVE.TRANS64.A1T0 RZ, [UR22+0x138], RZ ;  /* 0x000138ffffff99a7 */ /* 0x000fe20008100016 */
[----:B------:R-:W-:Y:S02]  /*1c80*/  UISETP.GE.AND UP0, UPT, UR34, 0x1, UPT ;  /* 0x000000012200788c */ /* 0x000fe4000bf06270 */
[----:B------:R-:W-:-:S04]  /*1c90*/  SHF.L.U32 R2, R2, 0x1f, RZ ;  /* 0x0000001f02027819 */ /* 0x000fc800000006ff */
[----:B------:R1:W3:Y:S03]  /*1ca0*/  SYNCS.PHASECHK.TRANS64.TRYWAIT P2, [UR4+0x80], R2 ;  /* 0x00008002ff0075a7 */ /* 0x0002e60008041104 */
[----:B------:R-:W-:Y:S05]  /*1cb0*/  BRA.U !UP0, `(.L_x_24) ;  /* 0x0000000508747547 */ /* 0x000fea000b800000 */
[----:B------:R-:W4:Y:S01]  /*1cc0*/  LDC.64 R8, c[0x0][0x480] ;  /* 0x00012000ff087b82 */ /* 0x000f220000000a00 */
[----:B------:R-:W3:Y:S01]  /*1cd0*/  LDCU UR25, c[0x0][0x390] ;  /* 0x00007200ff1977ac */ /* 0x000ee20008000800 */
[----:B------:R-:W3:Y:S06]  /*1ce0*/  LDCU UR27, c[0x0][0x38c] ;  /* 0x00007180ff1b77ac */ /* 0x000eec0008000800 */
[----:B------:R-:W4:Y:S01]  /*1cf0*/  LDC.64 R6, c[0x0][0x488] ;  /* 0x00012200ff067b82 */ /* 0x000f220000000a00 */
[----:B------:R-:W3:Y:S01]  /*1d00*/  LDCU.64 UR14, c[0x0][0x4b8] ;  /* 0x00009700ff0e77ac */ /* 0x000ee20008000a00 */
[----:B------:R-:W-:Y:S01]  /*1d10*/  UIADD3 UR31, UPT, UPT, UR34, UR31, URZ ;  /* 0x0000001f221f7290 */ /* 0x000fe2000fffe0ff */
[----:B------:R-:W-:-:S05]  /*1d20*/  UMOV UR40, UR34 ;  /* 0x0000002200287c82 */ /* 0x000fca0008000000 */
[----:B-12---:R-:W1:Y:S01]  /*1d30*/  LDC.64 R2, c[0x0][0x490] ;  /* 0x00012400ff027b82 */ /* 0x006e620000000a00 */
[----:B------:R-:W-:Y:S01]  /*1d40*/  UMOV UR38, UR32 ;  /* 0x0000002000267c82 */ /* 0x000fe20008000000 */
[----:B----4-:R-:W-:Y:S01]  /*1d50*/  IMAD.HI.U32 R9, R18, R9, RZ ;  /* 0x0000000912097227 */ /* 0x010fe200078e00ff */
[----:B------:R-:W-:-:S05]  /*1d60*/  ISETP.NE.AND P1, PT, R8, 0x1, PT ;  /* 0x000000010800780c */ /* 0x000fca0003f25270 */
[----:B------:R-:W2:Y:S01]  /*1d70*/  LDC.64 R4, c[0x0][0x4b0] ;  /* 0x00012c00ff047b82 */ /* 0x000ea20000000a00 */
[----:B------:R-:W-:-:S04]  /*1d80*/  SHF.R.U32.HI R6, RZ, R6, R9 ;  /* 0x00000006ff067219 */ /* 0x000fc80000011609 */
        /* <DEDUP_REMOVED lines=10> */
[----:B--2---:R-:W-:Y:S02]  /*1e30*/  R2UR UR8, R4 ;  /* 0x00000000040872ca */ /* 0x004fe400000e0000 */
[----:B------:R-:W-:Y:S02]  /*1e40*/  R2UR UR9, R9 ;  /* 0x00000000090972ca */ /* 0x000fe400000e0000 */
[----:B------:R-:W-:-:S06]  /*1e50*/  R2UR UR6, R5 ;  /* 0x00000000050672ca */ /* 0x000fcc00000e0000 */
[----:B------:R-:W-:Y:S01]  /*1e60*/  USEL UR21, UR4, UR21, !UP0 ;  /* 0x0000001504157287 */ /* 0x000fe2000c000000 */
[----:B------:R-:W2:Y:S05]  /*1e70*/  LDCU.64 UR4, c[0x0][0x4d8] ;  /* 0x00009b00ff0477ac */ /* 0x000eaa0008000a00 */
[----:B------:R-:W-:-:S04]  /*1e80*/  IMAD R14, RZ, RZ, -UR21 ;  /* 0x80000015ff0e7e24 */ /* 0x000fc8000f8e02ff */
[----:B------:R-:W-:Y:S01]  /*1e90*/  IMAD R14, R7, R14, R6 ;  /* 0x0000000e070e7224 */ /* 0x000fe200078e0206 */
[----:B-1----:R-:W-:-:S04]  /*1ea0*/  R2UR UR19, R2 ;  /* 0x00000000021372ca */ /* 0x002fc800000e0000 */
[----:B------:R-:W-:Y:S02]  /*1eb0*/  R2UR UR7, R14 ;  /* 0x000000000e0772ca */ /* 0x000fe400000e0000 */
[----:B------:R-:W-:-:S07]  /*1ec0*/  R2UR UR20, R3 ;  /* 0x00000000031472ca */ /* 0x000fce00000e0000 */
[----:B------:R-:W-:-:S06]  /*1ed0*/  UIMAD UR19, UR9, UR8, UR19 ;  /* 0x00000008091372a4 */ /* 0x000fcc000f8e0213 */
[----:B--23--:R-:W-:-:S12]  /*1ee0*/  UIMAD UR20, UR7, UR6, UR20 ;  /* 0x00000006071472a4 */ /* 0x00cfd8000f8e0214 */
.L_x_29:
[----:B--2---:R-:W-:Y:S01]  /*1ef0*/  @!P0 MOV R3, 0x3000 ;  /* 0x0000300000038802 */ /* 0x004fe20000000f00 */
[----:B------:R-:W-:Y:S01]  /*1f00*/  ULEA UR17, UR38, UR22, 0x3 ;  /* 0x0000001626117291 */ /* 0x000fe2000f8e18ff */
[----:B---3--:R-:W-:Y:S11]  /*1f10*/  @P2 BRA `(.L_x_25) ;  /* 0x0000000000102947 */ /* 0x008ff60003800000 */
[----:B------:R-:W-:Y:S04]  /*1f20*/  MOV R4, UR33 ;  /* 0x0000002100047c02 */ /* 0x000fe80008000f00 */
[----:B------:R-:W-:Y:S04]  /*1f30*/  SHF.L.U32 R4, R4, 0x1f, RZ ;  /* 0x0000001f04047819 */ /* 0x000fe800000006ff */
[----:B------:R-:W1:Y:S02]  /*1f40*/  SYNCS.PHASECHK.TRANS64.TRYWAIT P1, [UR17+0x80], R4 ;  /* 0x00008004ff0075a7 */ /* 0x000e640008021111 */
[----:B-1----:R-:W-:Y:S05]  /*1f50*/  @!P1 BRA `(.L_x_26) ;  /* 0x0000006000009947 */ /* 0x002fea0003800000 */
.L_x_25:
[----:B------:R2:W-:Y:S01]  /*1f60*/  @!P0 SYNCS.ARRIVE.TRANS64 RZ, [UR17], R3 ;  /* 0x00000003ffff89a7 */ /* 0x0005e20008000011 */
[----:B------:R-:W-:Y:S04]  /*1f70*/  BSSY.RECONVERGENT B0, `(.L_x_27) ;  /* 0x0000003000007945 */ /* 0x000fe80003800200 */
[----:B------:R-:W-:Y:S05]  /*1f80*/  @P5 BRA `(.L_x_28) ;  /* 0x0000000000045947 */ /* 0x000fea0003800000 */
[----:B------:R-:W-:Y:S05]  /*1f90*/  BPT.TRAP 0x1 ;  /* 0x000000040000795c */ /* 0x000fea0000300000 */
.L_x_28:
[----:B------:R-:W-:Y:S05]  /*1fa0*/  BSYNC.RECONVERGENT B0 ;  /* 0x0000000000007941 */ /* 0x000fea0003800200 */
.L_x_27:
        /* <DEDUP_REMOVED lines=8> */
[----:B------:R-:W-:Y:S02]  /*2030*/  UIADD3 UR39, UPT, UPT, UR28, 0x1, URZ ;  /* 0x000000011c277890 */ /* 0x000fe4000fffe0ff */
[----:B------:R-:W-:Y:S01]  /*2040*/  UIADD3 UR46, UP1, UPT, UR36, 0x80, URZ ;  /* 0x00000080242e7890 */ /* 0x000fe2000ff3e0ff */
[----:B-1----:R-:W-:Y:S01]  /*2050*/  MOV R2, UR33 ;  /* 0x0000002100027c02 */ /* 0x002fe20008000f00 */
[----:B------:R-:W-:Y:S02]  /*2060*/  ULEA UR16, UR38, UR22, 0xd ;  /* 0x0000001626107291 */ /* 0x000fe4000f8e68ff */
[----:B------:R-:W-:Y:S01]  /*2070*/  UPRMT UR41, UR6, 0x40, UR7 ;  /* 0x0000004006297896 */ /* 0x000fe20008000007 */
[----:B------:R-:W-:Y:S01]  /*2080*/  SHF.L.U32 R2, R2, 0x1f, RZ ;  /* 0x0000001f02027819 */ /* 0x000fe200000006ff */
[----:B------:R-:W-:Y:S02]  /*2090*/  UISETP.NE.AND UP2, UPT, UR39, UR27, UPT ;  /* 0x0000001b2700728c */ /* 0x000fe4000bf45270 */
[----:B------:R-:W-:Y:S01]  /*20a0*/  USHF.L.U32 UR18, UR30, 0x5, URZ ;  /* 0x000000051e127899 */ /* 0x000fe200080006ff */
[----:B------:R1:W3:Y:S01]  /*20b0*/  SYNCS.PHASECHK.TRANS64.TRYWAIT P2, [UR8+0x80], R2 ;  /* 0x00008002ff0075a7 */ /* 0x0002e20008041108 */
[----:B------:R-:W-:Y:S02]  /*20c0*/  UIADD3.X UR47, UPT, UPT, URZ, UR37, URZ, UP1, !UPT ;  /* 0x00000025ff2f7290 */ /* 0x000fe40008ffe4ff */
[----:B------:R-:W-:Y:S02]  /*20d0*/  UIADD3 UR16, UPT, UPT, UR16, 0x6400, URZ ;  /* 0x0000640010107890 */ /* 0x000fe4000fffe0ff */
[----:B------:R-:W-:Y:S02]  /*20e0*/  UPRMT UR48, UR41, 0x5410, URZ ;  /* 0x0000541029307896 */ /* 0x000fe400080000ff */
[----:B------:R-:W-:Y:S02]  /*20f0*/  UIADD3 UR44, UP0, UPT, UR36, 0x180, URZ ;  /* 0x00000180242c7890 */ /* 0x000fe4000ff1e0ff */
[----:B------:R-:W-:Y:S02]  /*2100*/  ULEA UR8, UR38, UR22, 0xc ;  /* 0x0000001626087291 */ /* 0x000fe4000f8e60ff */
[----:B------:R-:W-:Y:S02]  /*2110*/  UIADD3.X UR45, UPT, UPT, URZ, UR37, URZ, UP0, !UPT ;  /* 0x00000025ff2d7290 */ /* 0x000fe400087fe4ff */
[----:B------:R-:W-:Y:S01]  /*2120*/  UIADD3 UR8, UPT, UPT, UR8, 0x26400, URZ ;  /* 0x0002640008087890 */ /* 0x000fe2000fffe0ff */
[----:B------:R1:W-:Y:S01]  /*2130*/  UTMALDG.4D.IM2COL [UR16], [UR46], UR48 ;  /* 0x000000102e0073b4 */ /* 0x0003e20008058030 */
[----:B------:R-:W-:Y:S02]  /*2140*/  UIADD3 UR38, UPT, UPT, UR29, 0x1, URZ ;  /* 0x000000011d267890 */ /* 0x000fe4000fffe0ff */
[----:B------:R-:W-:Y:S02]  /*2150*/  @UP2 UIADD3 UR38, UPT, UPT, UR29, URZ, URZ ;  /* 0x000000ff1d262290 */ /* 0x000fe4000fffe0ff */
[----:B------:R-:W-:Y:S02]  /*2160*/  UIADD3 UR41, UPT, UPT, UR30, 0x1, URZ ;  /* 0x000000011e297890 */ /* 0x000fe4000fffe0ff */
[----:B------:R-:W-:Y:S02]  /*2170*/  UISETP.NE.AND UP0, UPT, UR38, UR25, UPT ;  /* 0x000000192600728c */ /* 0x000fe4000bf05270 */
[----:B------:R-:W-:Y:S01]  /*2180*/  UIADD3 UR49, UPT, UPT, UR40, -0x1, URZ ;  /* 0xffffffff28317890 */ /* 0x000fe2000fffe0ff */
[----:B------:R-:W-:Y:S01]  /*2190*/  UMOV UR42, 0x0 ;  /* 0x00000000002a7882 */ /* 0x000fe20000000000 */
[----:B------:R-:W-:Y:S01]  /*21a0*/  UMOV UR43, 0x10000000 ;  /* 0x10000000002b7882 */ /* 0x000fe20000000000 */
[----:B------:R-:W-:Y:S01]  /*21b0*/  UMOV UR10, UR26 ;  /* 0x0000001a000a7c82 */ /* 0x000fe20008000000 */
[----:B------:R-:W-:Y:S01]  /*21c0*/  UMOV UR12, UR28 ;  /* 0x0000001c000c7c82 */ /* 0x000fe20008000000 */
[----:B------:R-:W-:Y:S01]  /*21d0*/  USEL UR28, UR39, URZ, UP2 ;  /* 0x000000ff271c7287 */ /* 0x000fe20009000000 */
[----:B------:R-:W-:Y:S03]  /*21e0*/  UMOV UR13, UR29 ;  /* 0x0000001d000d7c82 */ /* 0x000fe60008000000 */
[----:B------:R-:W-:Y:S02]  /*21f0*/  @UP0 UIADD3 UR41, UPT, UPT, UR30, URZ, URZ ;  /* 0x000000ff1e290290 */ /* 0x000fe4000fffe0ff */
[----:B------:R-:W-:Y:S01]  /*2200*/  USEL UR29, UR38, URZ, UP0 ;  /* 0x000000ff261d7287 */ /* 0x000fe20008000000 */
[----:B------:R-:W-:Y:S01]  /*2210*/  UMOV UR9, UR17 ;  /* 0x0000001100097c82 */ /* 0x000fe20008000000 */
[----:B------:R-:W-:Y:S01]  /*2220*/  UMOV UR11, UR18 ;  /* 0x00000012000b7c82 */ /* 0x000fe20008000000 */
[----:B------:R-:W-:Y:S01]  /*2230*/  UISETP.GT.U32.AND UP0, UPT, UR40, 0x1, UPT ;  /* 0x000000012800788c */ /* 0x000fe2000bf04070 */
[----:B------:R1:W-:Y:S01]  /*2240*/  UTMALDG.4D [UR8], [UR44], desc[UR42] ;  /* 0x00002a082c0075b4 */ /* 0x0003e20008019000 */
[----:B------:R-:W-:Y:S01]  /*2250*/  UMOV UR38, UR32 ;  /* 0x0000002000267c82 */ /* 0x000fe20008000000 */
[----:B------:R-:W-:Y:S01]  /*2260*/  UMOV UR40, UR49 ;  /* 0x0000003100287c82 */ /* 0x000fe20008000000 */
[----:B------:R-:W-:Y:S05]  /*2270*/  UMOV UR30, UR41 ;  /* 0x00000029001e7c82 */ /* 0x000fea0008000000 */
[----:B-1----:R-:W-:Y:S05]  /*2280*/  BRA.U UP0, `(.L_x_29) ;  /* 0xfffffffd00187547 */ /* 0x002fea000b83ffff */
.L_x_24:
[----:B--2---:R-:W-:Y:S01]  /*2290*/  SHF.L.U32 R3, R13, 0x1f, RZ ;  /* 0x0000001f0d037819 */ /* 0x004fe200000006ff */
[----:B------:R-:W-:-:S03]  /*22a0*/  NOP ;  /* 0x0000000000007918 */ /* 0x000fc60000000000 */
[----:B------:R-:W2:Y:S02]  /*22b0*/  SYNCS.PHASECHK.TRANS64.TRYWAIT P1, [UR22+0x140], R3 ;  /* 0x00014003ff0075a7 */ /* 0x000ea40008021116 */
[----:B--2---:R-:W-:Y:S05]  /*22c0*/  @!P1 BRA `(.L_x_30) ;  /* 0x0000005c003c9947 */ /* 0x004fea0003800000 */
.L_x_123:
[----:B------:R-:W2:Y:S01]  /*22d0*/  LDS.128 R4, [UR22+0x180] ;  /* 0x00018016ff047984 */ /* 0x000ea20008000c00 */
[----:B------:R-:W-:Y:S01]  /*22e0*/  UIADD3 UR4, UPT, UPT, UR22, 0x148, URZ ;  /* 0x0000014816047890 */ /* 0x000fe2000fffe0ff */
[----:B------:R-:W-:Y:S01]  /*22f0*/  ISETP.GE.AND P1, PT, R40, 0x1, PT ;  /* 0x000000012800780c */ /* 0x000fe20003f26270 */
[----:B------:R-:W-:Y:S01]  /*2300*/  @!PT LDS RZ, [RZ] ;  /* 0x00000000fffff984 */ /* 0x000fe20000000800 */
[----:B------:R-:W-:Y:S01]  /*2310*/  @!PT LDS RZ, [RZ] ;  /* 0x00000000fffff984 */ /* 0x000fe20000000800 */
[----:B------:R-:W-:Y:S01]  /*2320*/  @!PT LDS RZ, [RZ] ;  /* 0x00000000fffff984 */ /* 0x000fe20000000800 */
[----:B------:R-:W-:Y:S01]  /*2330*/  @!PT LDS RZ, [RZ] ;  /* 0x00000000fffff984 */ /* 0x000fe20000000800 */
[----:B------:R1:W-:Y:S06]  /*2340*/  MEMBAR.ALL.CTA ;  /* 0x0000000000007992 */ /* 0x0003ec0000008000 */
[----:B-1----:R-:W1:Y:S01]  /*2350*/  FENCE.VIEW.ASYNC.S ;  /* 0x00000000000073c6 */ /* 0x002e620000000000 */
[----:B------:R-:W-:-:S09]  /*2360*/  UPRMT UR4, URZ, 0x654, UR4 ;  /* 0x00000654ff047896 */ /* 0x000fd20008000004 */
[----:B-1----:R-:W-:Y:S01]  /*2370*/  SYNCS.ARRIVE.TRANS64.RED.A1T0 RZ, [UR4], RZ ;  /* 0x000000ffffff79a7 */ /* 0x002fe20008100404 */
[----:B--2---:R-:W-:-:S13]  /*2380*/  LOP3.LUT P4, RZ, R6, 0x1, RZ, 0xc0, !PT ;  /* 0x0000000106ff7812 */ /* 0x004fda000788c0ff */
[----:B------:R-:W-:Y:S02]  /*2390*/  @P4 MOV R12, R4 ;  /* 0x00000004000c4202 */ /* 0x000fe40000000f00 */
[----:B------:R-:W-:Y:S01]  /*23a0*/  @P4 LOP3.LUT R11, R5, 0xffff, RZ, 0xc0, !PT ;  /* 0x0000ffff050b4812 */ /* 0x000fe200078ec0ff */
[----:B------:R-:W-:Y:S06]  /*23b0*/  @!P1 BRA `(.L_x_31) ;  /* 0x0000000000b89947 */ /* 0x000fec0003800000 */
[----:B------:R-:W1:Y:S01]  /*23c0*/  LDC.64 R4, c[0x0][0xb18] ;  /* 0x0002c600ff047b82 */ /* 0x000e620000000a00 */
[----:B----4-:R-:W-:-:S07]  /*23d0*/  ISETP.NE.AND P3, PT, R40, 0x1, PT ;  /* 0x000000012800780c */ /* 0x010fce0003f65270 */
[----:B------:R-:W2:Y:S08]  /*23e0*/  LDC.64 R6, c[0x0][0xb10] ;  /* 0x0002c400ff067b82 */ /* 0x000eb00000000a00 */
[----:B------:R-:W4:Y:S08]  /*23f0*/  LDC R8, c[0x0][0xb20] ;  /* 0x0002c800ff087b82 */ /* 0x000f300000000800 */
[----:B------:R-:W3:Y:S01]  /*2400*/  LDC R9, c[0x0][0xb0c] ;  /* 0x0002c300ff097b82 */ /* 0x000ee20000000800 */
[----:B-1----:R-:W-:Y:S01]  /*2410*/  IMAD.HI.U32 R15, R0, R5, RZ ;  /* 0x00000005000f7227 */ /* 0x002fe200078e00ff */
[----:B------:R-:W-:-:S03]  /*2420*/  ISETP.NE.AND P1, PT, R4, 0x1, PT ;  /* 0x000000010400780c */ /* 0x000fc60003f25270 */
[----:B------:R-:W-:-:S03]  /*2430*/  IMAD.HI.U32 R5, R11, R5, RZ ;  /* 0x000000050b057227 */ /* 0x000fc600078e00ff */
[----:B------:R-:W1:Y:S01]  /*2440*/  LDC.64 R2, c[0x0][0xb28] ;  /* 0x0002ca00ff027b82 */ /* 0x000e620000000a00 */
[----:B--2---:R-:W-:-:S04]  /*2450*/  IMAD.HI.U32 R16, R10, R6, RZ ;  /* 0x000000060a107227 */ /* 0x004fc800078e00ff */
[----:B------:R-:W-:Y:S01]  /*2460*/  IMAD.HI.U32 R17, R12, R6, RZ ;  /* 0x000000060c117227 */ /* 0x000fe200078e00ff */
[----:B------:R-:W-:Y:S02]  /*2470*/  SHF.R.U32.HI R16, RZ, R7, R16 ;  /* 0x00000007ff107219 */ /* 0x000fe40000011610 */
[-C--:B----4-:R-:W-:Y:S02]  /*2480*/  SHF.R.U32.HI R15, RZ, R8.reuse, R15 ;  /* 0x00000008ff0f7219 */ /* 0x090fe4000001160f */
[----:B------:R-:W-:Y:S02]  /*2490*/  SHF.R.U32.HI R5, RZ, R8, R5 ;  /* 0x00000008ff057219 */ /* 0x000fe40000011605 */
[----:B------:R-:W-:Y:S02]  /*24a0*/  SEL R15, R0, R15, !P1 ;  /* 0x0000000f000f7207 */ /* 0x000fe40004800000 */
[----:B------:R-:W-:Y:S02]  /*24b0*/  SHF.R.U32.HI R17, RZ, R7, R17 ;  /* 0x00000007ff117219 */ /* 0x000fe40000011611 */
[----:B---3--:R-:W-:-:S02]  /*24c0*/  ISETP.NE.AND P2, PT, R9, 0x1, PT ;  /* 0x000000010900780c */ /* 0x008fc40003f45270 */
[----:B------:R-:W-:Y:S02]  /*24d0*/  SEL R5, R11, R5, !P1 ;  /* 0x000000050b057207 */ /* 0x000fe40004800000 */
[----:B------:R-:W-:Y:S02]  /*24e0*/  SEL R16, R10, R16, !P2 ;  /* 0x000000100a107207 */ /* 0x000fe40005000000 */
[----:B------:R-:W-:Y:S01]  /*24f0*/  SEL R17, R12, R17, !P2 ;  /* 0x000000110c117207 */ /* 0x000fe20005000000 */
[----:B-1----:R-:W-:-:S04]  /*2500*/  IMAD.HI.U32 R14, R15, R2, RZ ;  /* 0x000000020f0e7227 */ /* 0x002fc800078e00ff */
        /* <DEDUP_REMOVED lines=10> */
[----:B------:R-:W-:-:S04]  /*25b0*/  @!P1 IMAD.HI.U32 R7, R17, R2, RZ ;  /* 0x0000000211079227 */ /* 0x000fc800078e00ff */
[----:B------:R-:W-:Y:S01]  /*25c0*/  IMAD.MOV R2, RZ, RZ, -R6 ;  /* 0x000000ffff027224 */ /* 0x000fe200078e0a06 */
[----:B------:R-:W-:Y:S02]  /*25d0*/  @!P1 SHF.R.U32.HI R3, RZ, R3, R7 ;  /* 0x00000003ff039219 */ /* 0x000fe40000011607 */
[----:B------:R-:W-:Y:S01]  /*25e0*/  IADD3 R7, PT, PT, -R5, RZ, RZ ;  /* 0x000000ff05077210 */ /* 0x000fe20007ffe1ff */
[----:B------:R-:W-:Y:S01]  /*25f0*/  IMAD R2, R40, R2, R5 ;  /* 0x0000000228027224 */ /* 0x000fe200078e0205 */
        /* <DEDUP_REMOVED lines=10> */
.L_x_31:
[----:B------:R-:W1:Y:S02]  /*26a0*/  LDCU UR4, c[0x0][0xb30] ;  /* 0x00016600ff0477ac */ /* 0x000e640008000800 */
[----:B-1----:R-:W-:-:S09]  /*26b0*/  UISETP.NE.AND UP0, UPT, UR4, 0x1, UPT ;  /* 0x000000010400788c */ /* 0x002fd2000bf05270 */
[----:B------:R-:W-:Y:S05]  /*26c0*/  BRA.U UP0, `(.L_x_32) ;  /* 0x0000000100407547 */ /* 0x000fea000b800000 */
[----:B------:R-:W1:Y:S08]  /*26d0*/  LDC.64 R4, c[0x0][0xb10] ;  /* 0x0002c400ff047b82 */ /* 0x000e700000000a00 */
[----:B------:R-:W2:Y:S08]  /*26e0*/  LDC.64 R2, c[0x0][0xb18] ;  /* 0x0002c600ff027b82 */ /* 0x000eb00000000a00 */
[----:B------:R-:W3:Y:S08]  /*26f0*/  LDC R6, c[0x0][0xb20] ;  /* 0x0002c800ff067b82 */ /* 0x000ef00000000800 */
[----:B------:R-:W4:Y:S01]  /*2700*/  LDC R7, c[0x0][0xb0c] ;  /* 0x0002c300ff077b82 */ /* 0x000f220000000800 */
[----:B-1----:R-:W-:-:S05]  /*2710*/  IMAD.HI.U32 R4, R12, R4, RZ ;  /* 0x000000040c047227 */ /* 0x002fca00078e00ff */
[----:B------:R-:W-:Y:S01]  /*2720*/  SHF.R.U32.HI R4, RZ, R5, R4 ;  /* 0x00000005ff047219 */ /* 0x000fe20000011604 */
[----:B--2---:R-:W-:Y:S01]  /*2730*/  IMAD.HI.U32 R3, R11, R3, RZ ;  /* 0x000000030b037227 */ /* 0x004fe200078e00ff */
[----:B------:R-:W-:-:S04]  /*2740*/  ISETP.NE.AND P1, PT, R2, 0x1, PT ;  /* 0x000000010200780c */ /* 0x000fc80003f25270 */
[----:B---3--:R-:W-:-:S04]  /*2750*/  SHF.R.U32.HI R3, RZ, R6, R3 ;  /* 0x00000006ff037219 */ /* 0x008fc80000011603 */
[----:B------:R-:W-:Y:S02]  /*2760*/  SEL R3, R11, R3, !P1 ;  /* 0x000000030b037207 */ /* 0x000fe40004800000 */
[----:B----4-:R-:W-:-:S04]  /*2770*/  ISETP.NE.AND P2, PT, R7, 0x1, PT ;  /* 0x000000010700780c */ /* 0x010fc80003f45270 */
[----:B------:R-:W-:-:S05]  /*2780*/  SEL R4, R12, R4, !P2 ;  /* 0x000000040c047207 */ /* 0x000fca0005000000 */
[----:B------:R-:W-:Y:S02]  /*2790*/  IMAD.IADD R5, R3, 0x1, -R4 ;  /* 0x0000000103057824 */ /* 0x000fe400078e0a04 */
[----:B------:R-:W-:Y:S02]  /*27a0*/  IMAD.IADD R3, R4, 0x1, -R3 ;  /* 0x0000000104037824 */ /* 0x000fe400078e0a03 */
[----:B------:R-:W-:Y:S02]  /*27b0*/  IMAD R12, R5, R7, R12 ;  /* 0x00000007050c7224 */ /* 0x000fe400078e020c */
[----:B------:R-:W-:-:S07]  /*27c0*/  IMAD R11, R3, R2, R11 ;  /* 0x00000002030b7224 */ /* 0x000fce00078e020b */
.L_x_32:
[----:B------:R-:W-:Y:S01]  /*27d0*/  UMOV UR20, UR31 ;  /* 0x0000001f00147c82 */ /* 0x000fe20008000000 */
[----:B------:R-:W-:Y:S01]  /*27e0*/  PLOP3.LUT P1, PT, PT, PT, PT, 0x80, 0x8 ;  /* 0x000000000008781c */ /* 0x000fe20003f2f070 */
[----:B------:R-:W-:Y:S01]  /*27f0*/  IMAD.IADD R18, R12, 0x1, R91 ;  /* 0x000000010c127824 */ /* 0x000fe200078e025b */
[----:B------:R-:W-:Y:S01]  /*2800*/  LOP3.LUT R13, R13, 0x1, RZ, 0x3c, !PT ;  /* 0x000000010d0d7812 */ /* 0x000fe200078e3cff */
[----:B------:R-:W-:Y:S01]  /*2810*/  IMAD.IADD R14, R11, 0x1, R90 ;  /* 0x000000010b0e7824 */ /* 0x000fe200078e025a */
[----:B------:R-:W-:Y:S09]  /*2820*/  @P4 BRA `(.L_x_33) ;  /* 0xffffffec00604947 */ /* 0x000ff2000383ffff */
[----:B------:R-:W-:Y:S01]  /*2830*/  UIADD3 UR22, UPT, UPT, UR22, 0x80, URZ ;  /* 0x0000008016167890 */ /* 0x000fe2000fffe0ff */
[----:B------:R-:W-:-:S03]  /*2840*/  MOV R2, UR33 ;  /* 0x0000002100027c02 */ /* 0x000fc60008000f00 */
[----:B------:R-:W-:Y:S01]  /*2850*/  ULEA UR4, UR32, UR22, 0x3 ;  /* 0x0000001620047291 */ /* 0x000fe2000f8e18ff */
[----:B------:R-:W-:-:S08]  /*2860*/  SHF.L.U32 R2, R2, 0x1f, RZ ;  /* 0x0000001f02027819 */ /* 0x000fd000000006ff */
[----:B------:R-:W1:Y:S02]  /*2870*/  SYNCS.PHASECHK.TRANS64.TRYWAIT P0, [UR4], R2 ;  /* 0x00000002ff0075a7 */ /* 0x000e640008001104 */
[----:B-1----:R-:W-:Y:S05]  /*2880*/  @!P0 BRA `(.L_x_34) ;  /* 0x0000005400e48947 */ /* 0x002fea0003800000 */
.L_x_125:
[----:B------:R-:W-:-:S04]  /*2890*/  UIADD3 UR6, UPT, UPT, UR32, 0x1, URZ ;  /* 0x0000000120067890 */ /* 0x000fc8000fffe0ff */
[----:B------:R-:W-:-:S04]  /*28a0*/  UISETP.NE.AND UP0, UPT, UR6, 0x10, UPT ;  /* 0x000000100600788c */ /* 0x000fc8000bf05270 */
[----:B------:R-:W-:Y:S02]  /*28b0*/  USEL UR5, URZ, 0x1, UP0 ;  /* 0x00000001ff057887 */ /* 0x000fe40008000000 */
[----:B------:R-:W-:Y:S02]  /*28c0*/  USEL UR6, UR6, URZ, UP0 ;  /* 0x000000ff06067287 */ /* 0x000fe40008000000 */
[----:B------:R-:W-:Y:S02]  /*28d0*/  ULOP3.LUT UR5, UR33, UR5, URZ, 0x3c, !UPT ;  /* 0x0000000521057292 */ /* 0x000fe4000f8e3cff */
[----:B------:R-:W-:-:S04]  /*28e0*/  ULEA UR4, UR6, UR22, 0x3 ;  /* 0x0000001606047291 */ /* 0x000fc8000f8e18ff */
[----:B-1----:R-:W-:-:S04]  /*28f0*/  MOV R2, UR5 ;  /* 0x0000000500027c02 */ /* 0x002fc80008000f00 */
[----:B------:R-:W-:-:S04]  /*2900*/  SHF.L.U32 R2, R2, 0x1f, RZ ;  /* 0x0000001f02027819 */ /* 0x000fc800000006ff */
[----:B------:R-:W1:Y:S02]  /*2910*/  SYNCS.PHASECHK.TRANS64.TRYWAIT P0, [UR4], R2 ;  /* 0x00000002ff0075a7 */ /* 0x000e640008001104 */
[----:B-1----:R-:W-:Y:S05]  /*2920*/  @!P0 BRA `(.L_x_35) ;  /* 0x0000005400d48947 */ /* 0x002fea0003800000 */
.L_x_127:
        /* <DEDUP_REMOVED lines=10> */
.L_x_129:
        /* <DEDUP_REMOVED lines=10> */
.L_x_131:
        /* <DEDUP_REMOVED lines=10> */
.L_x_133:
        /* <DEDUP_REMOVED lines=10> */
.L_x_135:
        /* <DEDUP_REMOVED lines=10> */
.L_x_137:
        /* <DEDUP_REMOVED lines=10> */
.L_x_139:
        /* <DEDUP_REMOVED lines=10> */
.L_x_141:
        /* <DEDUP_REMOVED lines=10> */
.L_x_143:
        /* <DEDUP_REMOVED lines=10> */
.L_x_145:
        /* <DEDUP_REMOVED lines=10> */
.L_x_147:
        /* <DEDUP_REMOVED lines=10> */
.L_x_149:
        /* <DEDUP_REMOVED lines=10> */
.L_x_151:
        /* <DEDUP_REMOVED lines=10> */
.L_x_153:
[----:B------:R-:W-:-:S04]  /*3150*/  UIADD3 UR6, UPT, UPT, UR6, 0x1, URZ ;  /* 0x0000000106067890 */ /* 0x000fc8000fffe0ff */
[----:B------:R-:W-:-:S04]  /*3160*/  UISETP.NE.AND UP0, UPT, UR6, 0x10, UPT ;  /* 0x000000100600788c */ /* 0x000fc8000bf05270 */
[----:B------:R-:W-:Y:S02]  /*3170*/  USEL UR4, URZ, 0x1, UP0 ;  /* 0x00000001ff047887 */ /* 0x000fe40008000000 */
[----:B------:R-:W-:Y:S02]  /*3180*/  USEL UR6, UR6, URZ, UP0 ;  /* 0x000000ff06067287 */ /* 0x000fe40008000000 */
[----:B------:R-:W-:Y:S02]  /*3190*/  ULOP3.LUT UR4, UR5, UR4, URZ, 0x3c, !UPT ;  /* 0x0000000405047292 */ /* 0x000fe4000f8e3cff */
[----:B------:R-:W-:-:S04]  /*31a0*/  ULEA UR6, UR6, UR22, 0x3 ;  /* 0x0000001606067291 */ /* 0x000fc8000f8e18ff */
[----:B-1----:R-:W-:Y:S02]  /*31b0*/  IMAD.U32 R2, RZ, RZ, UR4 ;  /* 0x00000004ff027e24 */ /* 0x002fe4000f8e00ff */
[----:B------:R-:W-:-:S03]  /*31c0*/  MOV R0, UR6 ;  /* 0x0000000600007c02 */ /* 0x000fc60008000f00 */
[----:B------:R-:W-:-:S07]  /*31d0*/  SHF.L.U32 R2, R2, 0x1f, RZ ;  /* 0x0000001f02027819 */ /* 0x000fce00000006ff */
.L_x_49:
[----:B-1----:R1:W2:Y:S02]  /*31e0*/  SYNCS.PHASECHK.TRANS64.TRYWAIT P0, [R0+URZ], R2 ;  /* 0x00000002000075a7 */ /* 0x0022a400080011ff */
[----:B--2---:R-:W-:Y:S05]  /*31f0*/  @!P0 NANOSLEEP.SYNCS 0x989680 ;  /* 0x009896800000895d */ /* 0x004fea0003900000 */
[----:B------:R-:W2:Y:S02]  /*3200*/  @!P0 SYNCS.PHASECHK.TRANS64 P0, [R0+URZ], R2 ;  /* 0x00000002000085a7 */ /* 0x000ea400080010ff */
[----:B--2---:R-:W-:Y:S05]  /*3210*/  @P0 EXIT ;  /* 0x000000000000094d */ /* 0x004fea0003800000 */
[----:B------:R-:W-:Y:S05]  /*3220*/  BRA `(.L_x_49) ;  /* 0xfffffffc00ec7947 */ /* 0x000fea000383ffff */
.L_x_17:
[----:B------:R-:W-:-:S04]  /*3230*/  UISETP.NE.AND UP0, UPT, UR45, URZ, UPT ;  /* 0x000000ff2d00728c */ /* 0x000fc8000bf05270 */
[----:B------:R-:W-:-:S09]  /*3240*/  UISETP.NE.OR UP0, UPT, UR6, 0x1, UP0 ;  /* 0x000000010600788c */ /* 0x000fd20008705670 */
[----:B------:R-:W-:Y:S05]  /*3250*/  BRA.U UP0, `(.L_x_50) ;  /* 0x0000000100b07547 */ /* 0x000fea000b800000 */
[----:B------:R-:W-:Y:S01]  /*3260*/  UMOV UR4, 0x400 ;  /* 0x0000040000047882 */ /* 0x000fe20000000000 */
[----:B------:R-:W-:Y:S01]  /*3270*/  HFMA2 R3, -RZ, RZ, 0, 5.9604644775390625e-08 ;  /* 0x00000001ff037431 */ /* 0x000fe200000001ff */
[----:B------:R-:W-:Y:S01]  /*3280*/  ULEA UR45, UR45, UR4, 0x18 ;  /* 0x000000042d2d7291 */ /* 0x000fe2000f8ec0ff */
[----:B------:R-:W-:Y:S01]  /*3290*/  ISETP.NE.AND P0, PT, R2, RZ, PT ;  /* 0x000000ff0200720c */ /* 0x000fe20003f05270 */
[----:B------:R-:W-:Y:S02]  /*32a0*/  IMAD.MOV.U32 R8, RZ, RZ, RZ ;  /* 0x000000ffff087224 */ /* 0x000fe400078e00ff */
[----:B------:R-:W-:Y:S02]  /*32b0*/  UIADD3 UR6, UPT, UPT, UR45, 0x148, URZ ;  /* 0x000001482d067890 */ /* 0x000fe4000fffe0ff */
[----:B------:R-:W-:Y:S02]  /*32c0*/  UIADD3 UR7, UPT, UPT, UR45, 0x140, URZ ;  /* 0x000001402d077890 */ /* 0x000fe4000fffe0ff */
[----:B------:R-:W-:-:S12]  /*32d0*/  UPRMT UR6, URZ, 0x654, UR6 ;  /* 0x00000654ff067896 */ /* 0x000fd80008000006 */
.L_x_53:
[----:B------:R-:W-:Y:S01]  /*32e0*/  SHF.L.U32 R6, R3, 0x1f, RZ ;  /* 0x0000001f03067819 */ /* 0x000fe200000006ff */
[----:B------:R-:W-:Y:S02]  /*32f0*/  IMAD.U32 R4, RZ, RZ, UR7 ;  /* 0x00000007ff047e24 */ /* 0x000fe4000f8e00ff */
[----:B------:R-:W-:Y:S01]  /*3300*/  @!P0 IMAD.MOV.U32 R5, RZ, RZ, 0x10 ;  /* 0x00000010ff058424 */ /* 0x000fe200078e00ff */
[----:B------:R-:W1:Y:S02]  /*3310*/  SYNCS.PHASECHK.TRANS64.TRYWAIT P1, [UR45+0x148], R6 ;  /* 0x00014806ff0075a7 */ /* 0x000e64000802112d */
[----:B------:R-:W-:-:S04]  /*3320*/  PRMT R4, R2, 0x654, R4 ;  /* 0x0000065402047816 */ /* 0x000fc80000000004 */
[----:B------:R-:W-:Y:S01]  /*3330*/  SEL R0, R4, R0, !P0 ;  /* 0x0000000004007207 */ /* 0x000fe20004000000 */
[----:B-1----:R-:W-:Y:S06]  /*3340*/  @!P1 BRA `(.L_x_51) ;  /* 0x00000050009c9947 */ /* 0x002fec0003800000 */
.L_x_155:
[----:B------:R-:W-:Y:S01]  /*3350*/  UIADD3 UR4, UPT, UPT, UR45, 0x180, URZ ;  /* 0x000001802d047890 */ /* 0x000fe2000fffe0ff */
[----:B------:R2:W-:Y:S01]  /*3360*/  @!P0 SYNCS.ARRIVE.TRANS64.RED RZ, [R0+URZ], R5 ;  /* 0x0000000500ff89a7 */ /* 0x0005e200080004ff */
[----:B------:R-:W-:Y:S01]  /*3370*/  UIADD3 UR5, UPT, UPT, UR45, 0x140, URZ ;  /* 0x000001402d057890 */ /* 0x000fe2000fffe0ff */
[----:B------:R-:W-:-:S08]  /*3380*/  LOP3.LUT R3, R3, 0x1, RZ, 0x3c, !PT ;  /* 0x0000000103037812 */ /* 0x000fd000078e3cff */
[----:B------:R-:W-:Y:S06]  /*3390*/  UGETNEXTWORKID.BROADCAST [UR4], [UR5] ;  /* 0x00000000040073ca */ /* 0x000fec0008000100 */
[----:B--2---:R-:W-:-:S04]  /*33a0*/  SHF.L.U32 R5, R8, 0x1f, RZ ;  /* 0x0000001f08057819 */ /* 0x004fc800000006ff */
[----:B------:R-:W2:Y:S02]  /*33b0*/  SYNCS.PHASECHK.TRANS64.TRYWAIT P1, [UR45+0x140], R5 ;  /* 0x00014005ff0075a7 */ /* 0x000ea4000802112d */
[----:B--2---:R-:W-:Y:S05]  /*33c0*/  @!P1 BRA `(.L_x_52) ;  /* 0x0000005000949947 */ /* 0x004fea0003800000 */
.L_x_157:
[----:B-1----:R-:W1:Y:S01]  /*33d0*/  LDS.128 R4, [UR45+0x180] ;  /* 0x0001802dff047984 */ /* 0x002e620008000c00 */
[----:B------:R-:W-:Y:S01]  /*33e0*/  LOP3.LUT R8, R8, 0x1, RZ, 0x3c, !PT ;  /* 0x0000000108087812 */ /* 0x000fe200078e3cff */
[----:B------:R-:W-:Y:S01]  /*33f0*/  @!PT LDS RZ, [RZ] ;  /* 0x00000000fffff984 */ /* 0x000fe20000000800 */
[----:B------:R-:W-:Y:S01]  /*3400*/  @!PT LDS RZ, [RZ] ;  /* 0x00000000fffff984 */ /* 0x000fe20000000800 */
[----:B------:R-:W-:Y:S01]  /*3410*/  @!PT LDS RZ, [RZ] ;  /* 0x00000000fffff984 */ /* 0x000fe20000000800 */
[----:B------:R-:W-:Y:S01]  /*3420*/  @!PT LDS RZ, [RZ] ;  /* 0x00000000fffff984 */ /* 0x000fe20000000800 */
[----:B------:R2:W-:Y:S06]  /*3430*/  MEMBAR.ALL.CTA ;  /* 0x0000000000007992 */ /* 0x0005ec0000008000 */
[----:B--2---:R-:W2:Y:S02]  /*3440*/  FENCE.VIEW.ASYNC.S ;  /* 0x00000000000073c6 */ /* 0x004ea40000000000 */
[----:B--2---:R-:W-:Y:S01]  /*3450*/  SYNCS.ARRIVE.TRANS64.RED.A1T0 RZ, [UR6], RZ ;  /* 0x000000ffffff79a7 */ /* 0x004fe20008100406 */
[----:B-1----:R-:W-:-:S13]  /*3460*/  LOP3.LUT P1, RZ, R6, 0x1, RZ, 0xc0, !PT ;  /* 0x0000000106ff7812 */ /* 0x002fda000782c0ff */
[----:B------:R-:W-:Y:S05]  /*3470*/  @P1 BRA `(.L_x_53) ;  /* 0xfffffffc00981947 */ /* 0x000fea000383ffff */
[----:B------:R-:W-:-:S04]  /*3480*/  SHF.L.U32 R0, R3, 0x1f, RZ ;  /* 0x0000001f03007819 */ /* 0x000fc800000006ff */
[----:B------:R-:W1:Y:S02]  /*3490*/  SYNCS.PHASECHK.TRANS64 P0, [UR45+0x148], R0 ;  /* 0x00014800ff0075a7 */ /* 0x000e64000800102d */
[----:B-1----:R-:W-:Y:S05]  /*34a0*/  @P0 EXIT ;  /* 0x000000000000094d */ /* 0x002fea0003800000 */
[----:B------:R-:W-:-:S07]  /*34b0*/  MOV R0, UR45 ;  /* 0x0000002d00007c02 */ /* 0x000fce0008000f00 */
.L_x_54:
[----:B-1----:R-:W-:-:S04]  /*34c0*/  SHF.L.U32 R2, R3, 0x1f, RZ ;  /* 0x0000001f03027819 */ /* 0x002fc800000006ff */
[----:B------:R1:W2:Y:S03]  /*34d0*/  SYNCS.PHASECHK.TRANS64.TRYWAIT P0, [R0+URZ+0x148], R2 ;  /* 0x00014802000075a7 */ /* 0x0002a600080011ff */
[----:B--2---:R-:W-:Y:S05]  /*34e0*/  @!P0 NANOSLEEP.SYNCS 0x989680 ;  /* 0x009896800000895d */ /* 0x004fea0003900000 */
[----:B------:R-:W2:Y:S02]  /*34f0*/  @!P0 SYNCS.PHASECHK.TRANS64 P0, [R0+URZ+0x148], R2 ;  /* 0x00014802000085a7 */ /* 0x000ea400080010ff */
[----:B--2---:R-:W-:Y:S05]  /*3500*/  @P0 EXIT ;  /* 0x000000000000094d */ /* 0x004fea0003800000 */
[----:B------:R-:W-:Y:S05]  /*3510*/  BRA `(.L_x_54) ;  /* 0xfffffffc00e87947 */ /* 0x000fea000383ffff */
.L_x_50:
[----:B------:R-:W-:-:S09]  /*3520*/  UISETP.NE.AND UP0, UPT, UR6, URZ, UPT ;  /* 0x000000ff0600728c */ /* 0x000fd2000bf05270 */
[----:B------:R-:W-:Y:S05]  /*3530*/  BRA.U UP0, `(.L_x_55) ;  /* 0x0000000d00387547 */ /* 0x000fea000b800000 */
[----:B------:R-:W-:Y:S01]  /*3540*/  UMOV UR4, 0x40 ;  /* 0x0000004000047882 */ /* 0x000fe20000000000 */
[----:B------:R-:W-:Y:S01]  /*3550*/  NOP ;  /* 0x0000000000007918 */ /* 0x000fe20000000000 */
[----:B------:R-:W-:Y:S01]  /*3560*/  ULEA UR4, UR45, UR4, 0x18 ;  /* 0x000000042d047291 */ /* 0x000fe2000f8ec0ff */
[----:B------:R-:W-:Y:S02]  /*3570*/  UMOV UR5, 0x400 ;  /* 0x0000040000057882 */ /* 0x000fe40000000000 */
[----:B------:R-:W-:-:S06]  /*3580*/  ULEA UR45, UR45, UR5, 0x18 ;  /* 0x000000052d2d7291 */ /* 0x000fcc000f8ec0ff */
[----:B------:R-:W1:Y:S02]  /*3590*/  LDS.U8 R0, [UR4+0x1c] ;  /* 0x00001c04ff007984 */ /* 0x000e640008000000 */
[----:B-1----:R-:W-:-:S13]  /*35a0*/  ISETP.NE.AND P0, PT, R0, RZ, PT ;  /* 0x000000ff0000720c */ /* 0x002fda0003f05270 */
[----:B------:R-:W-:Y:S05]  /*35b0*/  @P0 BRA `(.L_x_56) ;  /* 0x0000000000580947 */ /* 0x000fea0003800000 */
[----:B------:R-:W-:-:S13]  /*35c0*/  ELECT P0, URZ, PT ;  /* 0x0000000000ff782f */ /* 0x000fda0003800000 */
[----:B------:R-:W-:Y:S05]  /*35d0*/  @!P0 BRA `(.L_x_57) ;  /* 0x0000000000608947 */ /* 0x000fea0003800000 */
[----:B------:R-:W-:Y:S01]  /*35e0*/  UMOV UR5, 0x10 ;  /* 0x0000001000057882 */ /* 0x000fe20000000000 */
[----:B------:R-:W-:Y:S01]  /*35f0*/  HFMA2 R0, -RZ, RZ, 0, 5.9604644775390625e-08 ;  /* 0x00000001ff007431 */ /* 0x000fe200000001ff */
[----:B------:R-:W-:-:S03]  /*3600*/  MOV R2, 0xffff ;  /* 0x0000ffff00027802 */ /* 0x000fc60000000f00 */
[----:B------:R-:W-:Y:S04]  /*3610*/  DEPBAR.LE SB1, 0x36 ;  /* 0x00009d800000791a */ /* 0x000fe80000000000 */
[----:B------:R-:W1:Y:S02]  /*3620*/  UTCATOMSWS.FIND_AND_SET.ALIGN UP0, UR5, UR5 ;  /* 0x00000005000575e3 */ /* 0x000e640008000800 */
[----:B-1----:R-:W-:Y:S01]  /*3630*/  MOV R3, UR5 ;  /* 0x0000000500037c02 */ /* 0x002fe20008000f00 */
[----:B------:R-:W-:Y:S06]  /*3640*/  BRA.U UP0, `(.L_x_58) ;  /* 0x0000000100187547 */ /* 0x000fec000b800000 */
.L_x_59:
[----:B------:R-:W-:Y:S05]  /*3650*/  NANOSLEEP 0x64 ;  /* 0x000000640000795d */ /* 0x000fea0003800000 */
[----:B------:R-:W-:-:S05]  /*3660*/  UMOV UR5, 0x10 ;  /* 0x0000001000057882 */ /* 0x000fca0000000000 */
[----:B------:R-:W-:Y:S04]  /*3670*/  DEPBAR.LE SB1, 0x36 ;  /* 0x00009d800000791a */ /* 0x000fe80000000000 */
[----:B------:R-:W1:Y:S02]  /*3680*/  UTCATOMSWS.FIND_AND_SET.ALIGN UP0, UR5, UR5 ;  /* 0x00000005000575e3 */ /* 0x000e640008000800 */
[----:B-1----:R-:W-:Y:S01]  /*3690*/  MOV R3, UR5 ;  /* 0x0000000500037c02 */ /* 0x002fe20008000f00 */
[----:B------:R-:W-:Y:S05]  /*36a0*/  BRA.U !UP0, `(.L_x_59) ;  /* 0xfffffffd08e87547 */ /* 0x000fea000b83ffff */
.L_x_58:
[-C--:B------:R-:W-:Y:S02]  /*36b0*/  SHF.L.U32 R2, R2, R3.reuse, RZ ;  /* 0x0000000302027219 */ /* 0x080fe400000006ff */
[----:B------:R-:W-:Y:S01]  /*36c0*/  SHF.L.U32 R0, R0, R3, RZ ;  /* 0x0000000300007219 */ /* 0x000fe200000006ff */
[----:B------:R-:W-:Y:S02]  /*36d0*/  IMAD.SHL.U32 R3, R3, 0x20, RZ ;  /* 0x0000002003037824 */ /* 0x000fe400078e00ff */
[----:B------:R1:W-:Y:S04]  /*36e0*/  ATOMS.OR RZ, [UR4+0x14], R2 ;  /* 0x00001402ffff798c */ /* 0x0003e8000b000004 */
[----:B------:R1:W-:Y:S04]  /*36f0*/  ATOMS.OR RZ, [UR4+0x18], R0 ;  /* 0x00001800ffff798c */ /* 0x0003e8000b000004 */
[----:B------:R1:W-:Y:S01]  /*3700*/  STS [UR45+0x190], R3 ;  /* 0x00019003ff007988 */ /* 0x0003e2000800082d */
[----:B------:R-:W-:Y:S05]  /*3710*/  BRA `(.L_x_57) ;  /* 0x0000000000107947 */ /* 0x000fea0003800000 */
.L_x_56:
[----:B------:R-:W-:Y:S02]  /*3720*/  MOV R0, 0xffffffff ;  /* 0xffffffff00007802 */ /* 0x000fe40000000f00 */
[----:B------:R-:W-:-:S03]  /*3730*/  MOV R2, 0x3760 ;  /* 0x0000376000027802 */ /* 0x000fc60000000f00 */
[----:B------:R1:W-:Y:S04]  /*3740*/  STS [UR45+0x190], R0 ;  /* 0x00019000ff007988 */ /* 0x0003e8000800082d */
[----:B-1-3-5:R-:W-:Y:S05]  /*3750*/  CALL.REL.NOINC `($__internal_1_$__cuda_sm10x_tcgen05_guardrail_trap_phase_invalid_during_alloc) ;  /* 0x00000054002c7944 */ /* 0x02afea0003c00000 */
.L_x_57:
[----:B------:R-:W-:Y:S05]  /*3760*/  WARPSYNC.ALL ;  /* 0x0000000000007948 */ /* 0x000fea0003800000 */
[----:B------:R-:W2:Y:S01]  /*3770*/  S2UR UR6, SR_CgaCtaId ;  /* 0x00000000000679c3 */ /* 0x000ea20000008800 */
[----:B------:R-:W-:Y:S01]  /*3780*/  UMOV UR4, 0x400 ;  /* 0x0000040000047882 */ /* 0x000fe20000000000 */
[----:B------:R-:W-:-:S06]  /*3790*/  NOP ;  /* 0x0000000000007918 */ /* 0x000fcc0000000000 */
[----:B------:R-:W-:Y:S06]  /*37a0*/  BAR.ARV 0x6, 0xa0 ;  /* 0x0182800000007b1d */ /* 0x000fec0000002000 */
[----:B------:R-:W-:Y:S01]  /*37b0*/  IMAD.MOV.U32 R8, RZ, RZ, 0x1 ;  /* 0x00000001ff087424 */ /* 0x000fe200078e00ff */
[----:B------:R-:W-:Y:S01]  /*37c0*/  UMOV UR14, URZ ;  /* 0x000000ff000e7c82 */ /* 0x000fe20008000000 */
[----:B------:R-:W-:Y:S01]  /*37d0*/  UMOV UR13, URZ ;  /* 0x000000ff000d7c82 */ /* 0x000fe20008000000 */
[----:B------:R-:W-:Y:S01]  /*37e0*/  UMOV UR20, 0x0 ;  /* 0x0000000000147882 */ /* 0x000fe20000000000 */
[----:B------:R-:W-:Y:S01]  /*37f0*/  UMOV UR21, 0x8110490 ;  /* 0x0811049000157882 */ /* 0x000fe20000000000 */
[----:B------:R-:W-:Y:S01]  /*3800*/  UMOV UR18, 0x0 ;  /* 0x0000000000127882 */ /* 0x000fe20000000000 */
[----:B------:R-:W-:Y:S01]  /*3810*/  UMOV UR19, 0x8110490 ;  /* 0x0811049000137882 */ /* 0x000fe20000000000 */
[----:B--2---:R-:W-:Y:S01]  /*3820*/  ULEA UR6, UR6, UR4, 0x18 ;  /* 0x0000000406067291 */ /* 0x004fe2000f8ec0ff */
[----:B------:R-:W2:Y:S03]  /*3830*/  LDCU.64 UR4, c[0x0][0x388] ;  /* 0x00007100ff0477ac */ /* 0x000ea60008000a00 */
[----:B------:R-:W-:-:S02]  /*3840*/  UIADD3 UR9, UPT, UPT, UR6, 0x6400, URZ ;  /* 0x0000640006097890 */ /* 0x000fc4000fffe0ff */
[----:B------:R-:W-:-:S03]  /*3850*/  UIADD3 UR16, UPT, UPT, UR6, 0x26400, URZ ;  /* 0x0002640006107890 */ /* 0x000fc6000fffe0ff */
[----:B------:R-:W1:Y:S01]  /*3860*/  LDS R9, [UR6+0x190] ;  /* 0x00019006ff097984 */ /* 0x000e620008000800 */
[----:B------:R-:W-:Y:S02]  /*3870*/  USHF.R.U32.HI UR9, URZ, 0x4, UR9 ;  /* 0x00000004ff097899 */ /* 0x000fe40008011609 */
[----:B------:R-:W-:Y:S02]  /*3880*/  USHF.R.U32.HI UR16, URZ, 0x4, UR16 ;  /* 0x00000004ff107899 */ /* 0x000fe40008011610 */
[----:B------:R-:W-:Y:S02]  /*3890*/  ULOP3.LUT UR9, UR9, 0x3fff, URZ, 0xc0, !UPT ;  /* 0x00003fff09097892 */ /* 0x000fe4000f8ec0ff */
[----:B------:R-:W-:Y:S02]  /*38a0*/  ULOP3.LUT UR16, UR16, 0x3fff, URZ, 0xc0, !UPT ;  /* 0x00003fff10107892 */ /* 0x000fe4000f8ec0ff */
[----:B------:R-:W-:Y:S02]  /*38b0*/  ULOP3.LUT UR9, UR9, 0x10000, URZ, 0xfc, !UPT ;  /* 0x0001000009097892 */ /* 0x000fe4000f8efcff */
[----:B--2---:R-:W-:-:S04]  /*38c0*/  UIADD3 UR4, UPT, UPT, UR4, 0x1f, URZ ;  /* 0x0000001f04047890 */ /* 0x004fc8000fffe0ff */
[----:B------:R-:W-:-:S04]  /*38d0*/  USHF.R.S32.HI UR7, URZ, 0x1f, UR4 ;  /* 0x0000001fff077899 */ /* 0x000fc80008011404 */
[----:B------:R-:W-:-:S03]  /*38e0*/  ULEA.HI UR7, UR7, UR4, URZ, 0x5 ;  /* 0x0000000407077291 */ /* 0x000fc6000f8f28ff */
[----:B------:R-:W2:Y:S01]  /*38f0*/  LDCU UR4, c[0x0][0x390] ;  /* 0x00007200ff0477ac */ /* 0x000ea20008000800 */
[----:B------:R-:W-:-:S04]  /*3900*/  USHF.R.S32.HI UR7, URZ, 0x5, UR7 ;  /* 0x00000005ff077899 */ /* 0x000fc80008011407 */
[----:B------:R-:W-:Y:S02]  /*3910*/  UIMAD UR7, UR7, UR5, URZ ;  /* 0x00000005070772a4 */ /* 0x000fe4000f8e02ff */
[----:B------:R-:W-:-:S04]  /*3920*/  UIADD3 UR5, UPT, UPT, UR6, 0x148, URZ ;  /* 0x0000014806057890 */ /* 0x000fc8000fffe0ff */
[----:B------:R-:W-:Y:S01]  /*3930*/  UPRMT UR5, URZ, 0x654, UR5 ;  /* 0x00000654ff057896 */ /* 0x000fe20008000005 */
[C---:B-1----:R-:W-:Y:S01]  /*3940*/  VIADD R3, R9.reuse, 0x40 ;  /* 0x0000004009037836 */ /* 0x042fe20000000000 */
[----:B------:R-:W-:Y:S01]  /*3950*/  LOP3.LUT R2, R9, 0xffff, RZ, 0xc0, !PT ;  /* 0x0000ffff09027812 */ /* 0x000fe200078ec0ff */
[----:B--2---:R-:W-:-:S03]  /*3960*/  UIMAD UR4, UR7, UR4, URZ ;  /* 0x00000004070472a4 */ /* 0x004fc6000f8e02ff */
[----:B------:R-:W-:Y:S01]  /*3970*/  LOP3.LUT R3, R3, 0xffff, RZ, 0xc0, !PT ;  /* 0x0000ffff03037812 */ /* 0x000fe200078ec0ff */
[----:B------:R-:W-:Y:S02]  /*3980*/  UIADD3 UR15, UPT, UPT, UR4, -0x1, URZ ;  /* 0xffffffff040f7890 */ /* 0x000fe4000fffe0ff */
[----:B------:R-:W-:Y:S02]  /*3990*/  UISETP.GE.AND UP2, UPT, UR4, 0x1, UPT ;  /* 0x000000010400788c */ /* 0x000fe4000bf46270 */
[----:B------:R1:W-:Y:S02]  /*39a0*/  STL.64 [R1], R2 ;  /* 0x0000000201007387 */ /* 0x0003e40000100a00 */
[----:B-1----:R-:W-:-:S07]  /*39b0*/  CS2R R2, SRZ ;  /* 0x0000000000027805 */ /* 0x002fce000001ff00 */
.L_x_66:
[----:B-1----:R-:W-:-:S04]  /*39c0*/  SHF.L.U32 R4, R3, 0x1f, RZ ;  /* 0x0000001f03047819 */ /* 0x002fc800000006ff */
[----:B------:R-:W1:Y:S02]  /*39d0*/  SYNCS.PHASECHK.TRANS64.TRYWAIT P0, [UR6+0x140], R4 ;  /* 0x00014004ff0075a7 */ /* 0x000e640008001106 */
[----:B-12---:R-:W-:Y:S05]  /*39e0*/  @!P0 BRA `(.L_x_60) ;  /* 0x0000004c00248947 */ /* 0x006fea0003800000 */
.L_x_159:
[----:B-1----:R-:W1:Y:S01]  /*39f0*/  LDS.128 R4, [UR6+0x180] ;  /* 0x00018006ff047984 */ /* 0x002e620008000c00 */
[----:B------:R-:W-:Y:S01]  /*3a00*/  ULEA UR8, UR14, UR6, 0x3 ;  /* 0x000000060e087291 */ /* 0x000fe2000f8e18ff */
[----:B------:R-:W-:Y:S01]  /*3a10*/  SHF.L.U32 R0, R8, 0x1f, RZ ;  /* 0x0000001f08007819 */ /* 0x000fe200000006ff */
[----:B------:R-:W-:Y:S01]  /*3a20*/  @!PT LDS RZ, [RZ] ;  /* 0x00000000fffff984 */ /* 0x000fe20000000800 */
[----:B------:R-:W-:Y:S01]  /*3a30*/  @!PT LDS RZ, [RZ] ;  /* 0x00000000fffff984 */ /* 0x000fe20000000800 */
[----:B------:R-:W-:Y:S01]  /*3a40*/  @!PT LDS RZ, [RZ] ;  /* 0x00000000fffff984 */ /* 0x000fe20000000800 */
[----:B------:R-:W-:Y:S01]  /*3a50*/  @!PT LDS RZ, [RZ] ;  /* 0x00000000fffff984 */ /* 0x000fe20000000800 */
[----:B------:R2:W-:Y:S06]  /*3a60*/  MEMBAR.ALL.CTA ;  /* 0x0000000000007992 */ /* 0x0005ec0000008000 */
[----:B--2---:R-:W2:Y:S02]  /*3a70*/  FENCE.VIEW.ASYNC.S ;  /* 0x00000000000073c6 */ /* 0x004ea40000000000 */
[----:B--2---:R-:W-:Y:S01]  /*3a80*/  SYNCS.ARRIVE.TRANS64.RED.A1T0 RZ, [UR5], RZ ;  /* 0x000000ffffff79a7 */ /* 0x004fe20008100405 */
[----:B------:R-:W2:Y:S01]  /*3a90*/  SYNCS.PHASECHK.TRANS64.TRYWAIT P0, [UR8+0x160], R0 ;  /* 0x00016000ff0075a7 */ /* 0x000ea20008001108 */
[----:B-1----:R-:W-:Y:S01]  /*3aa0*/  LOP3.LUT P2, RZ, R6, 0x1, RZ, 0xc0, !PT ;  /* 0x0000000106ff7812 */ /* 0x002fe2000784c0ff */
[----:B--2---:R-:W-:-:S12]  /*3ab0*/  @!P0 BRA `(.L_x_61) ;  /* 0x0000004c00088947 */ /* 0x004fd80003800000 */
.L_x_161:
[----:B------:R-:W-:Y:S05]  /*3ac0*/  BRA.U !UP2, `(.L_x_62) ;  /* 0x000000010ac47547 */ /* 0x000fea000b800000 */
[----:B-1----:R-:W-:Y:S01]  /*3ad0*/  IMAD.U32 R0, RZ, RZ, UR14 ;  /* 0x0000000eff007e24 */ /* 0x002fe2000f8e00ff */
[----:B------:R-:W-:-:S04]  /*3ae0*/  ULEA UR4, UR13, UR6, 0x3 ;  /* 0x000000060d047291 */ /* 0x000fc8000f8e18ff */
[----:B------:R-:W-:-:S05]  /*3af0*/  LEA R0, R0, R1, 0x2 ;  /* 0x0000000100007211 */ /* 0x000fca00078e10ff */
[----:B------:R1:W5:Y:S01]  /*3b00*/  LDL R4, [R0] ;  /* 0x0000000000047983 */ /* 0x0003620000100800 */
[----:B------:R-:W-:Y:S01]  /*3b10*/  UPLOP3.LUT UP3, UPT, UPT, UPT, UPT, 0x40, 0x4 ;  /* 0x000000000004789c */ /* 0x000fe20003f6e870 */
[----:B------:R-:W-:Y:S01]  /*3b20*/  UMOV UR12, UR15 ;  /* 0x0000000f000c7c82 */ /* 0x000fe20008000000 */
[----:B------:R-:W-:Y:S01]  /*3b30*/  UMOV UR11, UR13 ;  /* 0x0000000d000b7c82 */ /* 0x000fe20008000000 */
[----:B-1----:R-:W-:-:S04]  /*3b40*/  SHF.L.U32 R0, R2, 0x1f, RZ ;  /* 0x0000001f02007819 */ /* 0x002fc800000006ff */
[----:B------:R1:W2:Y:S04]  /*3b50*/  SYNCS.PHASECHK.TRANS64.TRYWAIT P1, [UR4], R0 ;  /* 0x00000000ff0075a7 */ /* 0x0002a80008021104 */
.L_x_65:
[----:B------:R-:W-:Y:S01]  /*3b60*/  ULEA UR7, UR11, UR6, 0x3 ;  /* 0x000000060b077291 */ /* 0x000fe2000f8e18ff */
[----:B-12-4-:R-:W-:Y:S11]  /*3b70*/  @P1 BRA `(.L_x_63) ;  /* 0x00000000000c1947 */ /* 0x016ff60003800000 */
[----:B------:R-:W-:Y:S04]  /*3b80*/  SHF.L.U32 R5, R2, 0x1f, RZ ;  /* 0x0000001f02057819 */ /* 0x000fe800000006ff */
[----:B------:R-:W2:Y:S02]  /*3b90*/  SYNCS.PHASECHK.TRANS64.TRYWAIT P0, [UR7], R5 ;  /* 0x00000005ff0075a7 */ /* 0x000ea40008001107 */
[----:B--2---:R-:W-:Y:S05]  /*3ba0*/  @!P0 BRA `(.L_x_64) ;  /* 0x0000004800e48947 */ /* 0x004fea0003800000 */
.L_x_63:
[----:B------:R-:W-:Y:S01]  /*3bb0*/  UISETP.NE.AND UP0, UPT, UR12, URZ, UPT ;  /* 0x000000ff0c00728c */ /* 0x000fe2000bf05270 */
[----:B------:R-:W-:Y:S01]  /*3bc0*/  PLOP3.LUT P1, PT, PT, PT, PT, 0x80, 0x8 ;  /* 0x000000000008781c */ /* 0x000fe20003f2f070 */
[----:B------:R-:W-:Y:S02]  /*3bd0*/  UIADD3 UR13, UPT, UPT, UR11, 0x1, URZ ;  /* 0x000000010b0d7890 */ /* 0x000fe4000fffe0ff */
[----:B------:R-:W-:Y:S02]  /*3be0*/  ULEA UR22, UR11, UR16, 0x8 ;  /* 0x000000100b167291 */ /* 0x000fe4000f8e40ff */
[----:B------:R-:W-:Y:S01]  /*3bf0*/  UISETP.NE.AND UP1, UPT, UR13, 0x10, UPT ;  /* 0x000000100d00788c */ /* 0x000fe2000bf25270 */
[----:B------:R-:W-:Y:S01]  /*3c00*/  PLOP3.LUT P0, PT, PT, PT, UP0, 0x80, 0x8 ;  /* 0x000000000008781c */ /* 0x000fe20003f0f008 */
[----:B------:R-:W-:Y:S02]  /*3c10*/  ULEA UR24, UR11, UR9, 0x9 ;  /* 0x000000090b187291 */ /* 0x000fe4000f8e48ff */
[----:B------:R-:W-:Y:S02]  /*3c20*/  USEL UR10, URZ, 0x1, UP1 ;  /* 0x00000001ff0a7887 */ /* 0x000fe40008800000 */
[----:B------:R-:W-:Y:S02]  /*3c30*/  USEL UR13, UR13, URZ, UP1 ;  /* 0x000000ff0d0d7287 */ /* 0x000fe40008800000 */
[----:B------:R-:W-:Y:S02]  /*3c40*/  UIADD3 UR26, UPT, UPT, UR22, 0x80, URZ ;  /* 0x00000080161a7890 */ /* 0x000fe4000fffe0ff */
[----:B------:R-:W-:Y:S01]  /*3c50*/  @UP0 ULEA UR4, UR13, UR6, 0x3 ;  /* 0x000000060d040291 */ /* 0x000fe2000f8e18ff */
[----:B------:R-:W-:Y:S01]  /*3c60*/  LOP3.LUT R2, R2, UR10, RZ, 0x3c, !PT ;  /* 0x0000000a02027c12 */ /* 0x000fe2000f8e3cff */
[----:B------:R-:W-:Y:S02]  /*3c70*/  UIADD3 UR28, UPT, UPT, UR24, 0x2, URZ ;  /* 0x00000002181c7890 */ /* 0x000fe4000fffe0ff */
[----:B------:R-:W-:Y:S01]  /*3c80*/  UIADD3 UR17, UPT, UPT, UR7, 0x80, URZ ;  /* 0x0000008007117890 */ /* 0x000fe2000fffe0ff */
[----:B-1----:R-:W-:Y:S01]  /*3c90*/  @P0 SHF.L.U32 R0, R2, 0x1f, RZ ;  /* 0x0000001f02000819 */ /* 0x002fe200000006ff */
[----:B------:R-:W-:Y:S01]  /*3ca0*/  UIADD3 UR7, UPT, UPT, UR12, 0x1, URZ ;  /* 0x000000010c077890 */ /* 0x000fe2000fffe0ff */
[----:B------:R-:W-:Y:S02]  /*3cb0*/  UMOV UR23, 0x40004040 ;  /* 0x4000404000177882 */ /* 0x000fe40000000000 */
[----:B------:R4:W1:Y:S01]  /*3cc0*/  @P0 SYNCS.PHASECHK.TRANS64.TRYWAIT P1, [UR4], R0 ;  /* 0x00000000ff0005a7 */ /* 0x0008620008021104 */
[----:B------:R-:W-:Y:S11]  /*3cd0*/  ELECT P0, URZ, PT ;  /* 0x0000000000ff782f */ /* 0x000ff60003800000 */
[----:B------:R-:W-:Y:S02]  /*3ce0*/  @!UPT UIADD3 URZ, UPT, UPT, URZ, URZ, URZ ;  /* 0x000000fffffff290 */ /* 0x000fe4000fffe0ff */
[C---:B-----5:R-:W-:Y:S02]  /*3cf0*/  @P0 R2UR.BROADCAST UR10, R4.reuse ;  /* 0x00000000040a02ca */ /* 0x060fe400008e0000 */
[----:B------:R-:W-:Y:S11]  /*3d00*/  ELECT P0, URZ, PT ;  /* 0x0000000000ff782f */ /* 0x000ff60003800000 */
[----:B------:R-:W-:Y:S02]  /*3d10*/  @!UPT UIADD3 URZ, UPT, UPT, URZ, URZ, URZ ;  /* 0x000000fffffff290 */ /* 0x000fe4000fffe0ff */
[----:B------:R-:W-:Y:S01]  /*3d20*/  @P0 R2UR.BROADCAST UR4, R4 ;  /* 0x00000000040402ca */ /* 0x000fe200008e0000 */
[----:B------:R-:W-:Y:S02]  /*3d30*/  UISETP.GT.U32.AND UP0, UPT, UR7, 0x1, UPT ;  /* 0x000000010700788c */ /* 0x000fe4000bf04070 */
[----:B------:R-:W-:Y:S01]  /*3d40*/  UIADD3 UR12, UPT, UPT, UR12, -0x1, URZ ;  /* 0xffffffff0c0c7890 */ /* 0x000fe2000fffe0ff */
[----:B------:R-:W-:Y:S01]  /*3d50*/  UMOV UR25, 0x80004020 ;  /* 0x8000402000197882 */ /* 0x000fe20000000000 */
[----:B------:R-:W-:Y:S01]  /*3d60*/  UMOV UR27, 0x40004040 ;  /* 0x40004040001b7882 */ /* 0x000fe20000000000 */
[----:B------:R-:W-:Y:S01]  /*3d70*/  UMOV UR29, 0x80004020 ;  /* 0x80004020001d7882 */ /* 0x000fe20000000000 */
[----:B------:R-:W-:Y:S01]  /*3d80*/  UMOV UR11, UR13 ;  /* 0x0000000d000b7c82 */ /* 0x000fe20008000000 */
[----:B------:R4:W-:Y:S01]  /*3d90*/  UTCHMMA gdesc[UR24], gdesc[UR22], tmem[UR10], tmem[UR20], idesc[UR21], UP3 ;  /* 0x00ff1416180075ea */ /* 0x0009e2000980000a */
[----:B------:R-:W-:Y:S04]  /*3da0*/  UPLOP3.LUT UP3, UPT, UPT, UPT, UPT, 0x80, 0x8 ;  /* 0x000000000008789c */ /* 0x000fe80003f6f070 */
[----:B------:R4:W-:Y:S01]  /*3db0*/  UTCHMMA gdesc[UR28], gdesc[UR26], tmem[UR4], tmem[UR18], idesc[UR19], UPT ;  /* 0x00ff121a1c0075ea */ /* 0x0009e2000b800004 */
[----:B------:R4:W-:Y:S01]  /*3dc0*/  UTCBAR [UR17], URZ ;  /* 0x000000ff110073e9 */ /* 0x0009e200080000ff */
[----:B------:R-:W-:Y:S05]  /*3dd0*/  BRA.U UP0, `(.L_x_65) ;  /* 0xfffffffd00607547 */ /* 0x000fea000b83ffff */
.L_x_62:
[----:B------:R-:W-:Y:S01]  /*3de0*/  UIADD3 UR14, UPT, UPT, UR14, 0x1, URZ ;  /* 0x000000010e0e7890 */ /* 0x000fe2000fffe0ff */
[----:B------:R-:W-:Y:S01]  /*3df0*/  LOP3.LUT R3, R3, 0x1, RZ, 0x3c, !PT ;  /* 0x0000000103037812 */ /* 0x000fe200078e3cff */
[----:B------:R-:W-:Y:S02]  /*3e00*/  UIADD3 UR8, UPT, UPT, UR8, 0x150, URZ ;  /* 0x0000015008087890 */ /* 0x000fe4000fffe0ff */
[----:B------:R-:W-:-:S04]  /*3e10*/  UISETP.NE.AND UP0, UPT, UR14, 0x2, UPT ;  /* 0x000000020e00788c */ /* 0x000fc8000bf05270 */
[----:B----4-:R-:W-:Y:S02]  /*3e20*/  USEL UR4, URZ, 0x1, UP0 ;  /* 0x00000001ff047887 */ /* 0x010fe40008000000 */
[----:B------:R-:W-:Y:S01]  /*3e30*/  USEL UR14, UR14, URZ, UP0 ;  /* 0x000000ff0e0e7287 */ /* 0x000fe20008000000 */
[----:B------:R2:W-:Y:S03]  /*3e40*/  UTCBAR [UR8], URZ ;  /* 0x000000ff080073e9 */ /* 0x0005e600080000ff */
[----:B------:R-:W-:Y:S01]  /*3e50*/  LOP3.LUT R8, R8, UR4, RZ, 0x3c, !PT ;  /* 0x0000000408087c12 */ /* 0x000fe2000f8e3cff */
[----:B------:R-:W-:Y:S07]  /*3e60*/  @P2 BRA `(.L_x_66) ;  /* 0xfffffff800d42947 */ /* 0x000fee000383ffff */
[----:B------:R-:W4:Y:S01]  /*3e70*/  S2UR UR4, SR_CgaCtaId ;  /* 0x00000000000479c3 */ /* 0x000f220000008800 */
[----:B------:R-:W-:Y:S01]  /*3e80*/  ELECT P0, URZ, PT ;  /* 0x0000000000ff782f */ /* 0x000fe20003800000 */
[----:B-1----:R-:W-:Y:S01]  /*3e90*/  IMAD.MOV.U32 R0, RZ, RZ, 0x1 ;  /* 0x00000001ff007424 */ /* 0x002fe200078e00ff */
[----:B------:R-:W-:Y:S01]  /*3ea0*/  UIADD3 UR6, UPT, UPT, UR6, 0x160, URZ ;  /* 0x0000016006067890 */ /* 0x000fe2000fffe0ff */
[----:B------:R-:W-:Y:S01]  /*3eb0*/  SHF.L.U32 R2, R8, 0x1f, RZ ;  /* 0x0000001f08027819 */ /* 0x000fe200000006ff */
[----:B------:R-:W-:-:S03]  /*3ec0*/  UMOV UR5, 0x40 ;  /* 0x0000004000057882 */ /* 0x000fc60000000000 */
[----:B------:R-:W-:Y:S01]  /*3ed0*/  UVIRTCOUNT.DEALLOC.SMPOOL 0x80 ;  /* 0x000000800000784c */ /* 0x000fe20000000000 */
[----:B----4-:R-:W-:Y:S02]  /*3ee0*/  ULEA UR4, UR4, UR5, 0x18 ;  /* 0x0000000504047291 */ /* 0x010fe4000f8ec0ff */
[----:B------:R-:W-:-:S07]  /*3ef0*/  ULEA UR5, UR14, UR6, 0x3 ;  /* 0x000000060e057291 */ /* 0x000fce000f8e18ff */
[----:B------:R1:W-:Y:S02]  /*3f00*/  @P0 STS.U8 [UR4+0x1c], R0 ;  /* 0x00001c00ff000988 */ /* 0x0003e40008000004 */
[----:B------:R-:W4:Y:S02]  /*3f10*/  SYNCS.PHASECHK.TRANS64.TRYWAIT P0, [UR5], R2 ;  /* 0x00000002ff0075a7 */ /* 0x000f240008001105 */
[----:B-1--4-:R-:W-:Y:S05]  /*3f20*/  @!P0 BRA `(.L_x_67) ;  /* 0x00000048001c8947 */ /* 0x012fea0003800000 */
.L_x_164:
[----:B------:R-:W-:-:S04]  /*3f30*/  UIADD3 UR7, UPT, UPT, UR14, 0x1, URZ ;  /* 0x000000010e077890 */ /* 0x000fc8000fffe0ff */
[----:B------:R-:W-:-:S04]  /*3f40*/  UISETP.NE.AND UP0, UPT, UR7, 0x2, UPT ;  /* 0x000000020700788c */ /* 0x000fc8000bf05270 */
[----:B------:R-:W-:Y:S02]  /*3f50*/  USEL UR5, URZ, 0x1, UP0 ;  /* 0x00000001ff057887 */ /* 0x000fe40008000000 */
[----:B------:R-:W-:-:S04]  /*3f60*/  USEL UR7, UR7, URZ, UP0 ;  /* 0x000000ff07077287 */ /* 0x000fc80008000000 */
[----:B------:R-:W-:Y:S01]  /*3f70*/  ULEA UR7, UR7, UR6, 0x3 ;  /* 0x0000000607077291 */ /* 0x000fe2000f8e18ff */
[----:B-1----:R-:W-:-:S04]  /*3f80*/  LOP3.LUT R2, R8, UR5, RZ, 0x3c, !PT ;  /* 0x0000000508027c12 */ /* 0x002fc8000f8e3cff */
[----:B------:R-:W-:-:S04]  /*3f90*/  SHF.L.U32 R2, R2, 0x1f, RZ ;  /* 0x0000001f02027819 */ /* 0x000fc800000006ff */
[----:B------:R-:W1:Y:S02]  /*3fa0*/  SYNCS.PHASECHK.TRANS64.TRYWAIT P0, [UR7], R2 ;  /* 0x00000002ff0075a7 */ /* 0x000e640008001107 */
[----:B-1----:R-:W-:Y:S05]  /*3fb0*/  @!P0 BRA `(.L_x_68) ;  /* 0x0000004800108947 */ /* 0x002fea0003800000 */
.L_x_166:
[----:B------:R-:W-:Y:S01]  /*3fc0*/  NOP ;  /* 0x0000000000007918 */ /* 0x000fe20000000000 */
[----:B-1----:R-:W1:Y:S01]  /*3fd0*/  LDS R0, [UR4+0x14] ;  /* 0x00001404ff007984 */ /* 0x002e620008000800 */
[----:B------:R-:W-:Y:S01]  /*3fe0*/  LOP3.LUT R3, R9, 0xffff, RZ, 0xc0, !PT ;  /* 0x0000ffff09037812 */ /* 0x000fe200078ec0ff */
[----:B------:R-:W-:-:S03]  /*3ff0*/  IMAD.MOV.U32 R2, RZ, RZ, 0xffff ;  /* 0x0000ffffff027424 */ /* 0x000fc600078e00ff */
[----:B------:R-:W-:-:S04]  /*4000*/  SHF.R.U32.HI R3, RZ, 0x5, R3 ;  /* 0x00000005ff037819 */ /* 0x000fc80000011603 */
[----:B------:R-:W-:-:S04]  /*4010*/  SHF.L.U32 R2, R2, R3, RZ ;  /* 0x0000000302027219 */ /* 0x000fc800000006ff */
[----:B-1----:R-:W-:-:S04]  /*4020*/  LOP3.LUT R0, R0, R2, RZ, 0xc0, !PT ;  /* 0x0000000200007212 */ /* 0x002fc800078ec0ff */
[----:B------:R-:W-:Y:S01]  /*4030*/  ISETP.NE.AND P0, PT, R0, R2, PT ;  /* 0x000000020000720c */ /* 0x000fe20003f05270 */
[----:B------:R-:W-:-:S05]  /*4040*/  IMAD.MOV.U32 R0, RZ, RZ, 0x1 ;  /* 0x00000001ff007424 */ /* 0x000fca00078e00ff */
[----:B------:R-:W-:-:S07]  /*4050*/  SHF.L.U32 R0, R0, R3, RZ ;  /* 0x0000000300007219 */ /* 0x000fce00000006ff */
[----:B------:R-:W-:Y:S05]  /*4060*/  @P0 BRA `(.L_x_69) ;  /* 0x00000000005c0947 */ /* 0x000fea0003800000 */
[----:B------:R-:W1:Y:S02]  /*4070*/  LDS R3, [UR4+0x18] ;  /* 0x00001804ff037984 */ /* 0x000e640008000800 */
[----:B-1----:R-:W-:-:S04]  /*4080*/  LOP3.LUT R3, R3, R0, RZ, 0xc0, !PT ;  /* 0x0000000003037212 */ /* 0x002fc800078ec0ff */
[----:B------:R-:W-:-:S13]  /*4090*/  ISETP.NE.AND P0, PT, R3, R0, PT ;  /* 0x000000000300720c */ /* 0x000fda0003f05270 */
[----:B------:R-:W-:Y:S05]  /*40a0*/  @P0 BRA `(.L_x_70) ;  /* 0x0000000000400947 */ /* 0x000fea0003800000 */
[----:B--2---:R-:W-:Y:S01]  /*40b0*/  R2UR UR8, R2 ;  /* 0x00000000020872ca */ /* 0x004fe200000e0000 */
[----:B------:R-:W1:Y:S01]  /*40c0*/  S2R R3, SR_LANEID ;  /* 0x0000000000037919 */ /* 0x000e620000000000 */
[----:B------:R-:W-:Y:S01]  /*40d0*/  LOP3.LUT R0, RZ, R0, RZ, 0x33, !PT ;  /* 0x00000000ff007212 */ /* 0x000fe200078e33ff */
[----:B------:R-:W-:Y:S02]  /*40e0*/  VOTEU.ANY UR7, UPT, PT ;  /* 0x0000000000077886 */ /* 0x000fe400038e0100 */
[----:B------:R-:W-:Y:S01]  /*40f0*/  UFLO.U32 UR7, UR7 ;  /* 0x00000007000772bd */ /* 0x000fe200080e0000 */
[----:B------:R-:W2:Y:S07]  /*4100*/  REDUX UR5, R0 ;  /* 0x00000000000573c4 */ /* 0x000eae0000000000 */
[----:B------:R-:W-:-:S06]  /*4110*/  ULOP3.LUT UR8, URZ, UR8, URZ, 0x33, !UPT ;  /* 0x00000008ff087292 */ /* 0x000fcc000f8e33ff */
[----:B------:R-:W-:-:S04]  /*4120*/  IMAD.U32 R2, RZ, RZ, UR8 ;  /* 0x00000008ff027e24 */ /* 0x000fc8000f8e00ff */
[----:B------:R-:W4:Y:S02]  /*4130*/  REDUX UR6, R2 ;  /* 0x00000000020673c4 */ /* 0x000f240000000000 */
[----:B------:R1:W-:Y:S01]  /*4140*/  UTCATOMSWS.AND URZ, UR8 ;  /* 0x0000000800ff79e3 */ /* 0x0003e20008000000 */
[----:B--2---:R-:W-:Y:S01]  /*4150*/  IMAD.U32 R0, RZ, RZ, UR5 ;  /* 0x00000005ff007e24 */ /* 0x004fe2000f8e00ff */
[----:B-1----:R-:W-:Y:S01]  /*4160*/  ISETP.EQ.U32.AND P0, PT, R3, UR7, PT ;  /* 0x0000000703007c0c */ /* 0x002fe2000bf02070 */
[----:B----4-:R-:W-:-:S12]  /*4170*/  IMAD.U32 R2, RZ, RZ, UR6 ;  /* 0x00000006ff027e24 */ /* 0x010fd8000f8e00ff */
[----:B------:R1:W-:Y:S04]  /*4180*/  @P0 ATOMS.AND RZ, [UR4+0x14], R2 ;  /* 0x00001402ffff098c */ /* 0x0003e8000a800004 */
[----:B------:R1:W-:Y:S01]  /*4190*/  @P0 ATOMS.AND RZ, [UR4+0x18], R0 ;  /* 0x00001800ffff098c */ /* 0x0003e2000a800004 */
[----:B------:R-:W-:Y:S05]  /*41a0*/  BRA `(.L_x_71) ;  /* 0x0000000000147947 */ /* 0x000fea0003800000 */
.L_x_70:
[----:B------:R-:W-:Y:S02]  /*41b0*/  MOV R2, 0x41d0 ;  /* 0x000041d000027802 */ /* 0x000fe40000000f00 */
[----:B--23-5:R-:W-:Y:S05]  /*41c0*/  CALL.REL.NOINC `($__internal_0_$__cuda_sm10x_tcgen05_guardrail_trap_col_being_dealloced_not_returned_by_alloc) ;  /* 0x0000004800847944 */ /* 0x02cfea0003c00000 */
[----:B------:R-:W-:Y:S05]  /*41d0*/  BRA `(.L_x_71) ;  /* 0x0000000000087947 */ /* 0x000fea0003800000 */
.L_x_69:
[----:B------:R-:W-:Y:S02]  /*41e0*/  MOV R2, 0x4200 ;  /* 0x0000420000027802 */ /* 0x000fe40000000f00 */
[----:B--23-5:R-:W-:Y:S05]  /*41f0*/  CALL.REL.NOINC `($__internal_2_$__cuda_sm10x_tcgen05_guardrail_trap_unallocated_columns_being_dealloced) ;  /* 0x0000004800907944 */ /* 0x02cfea0003c00000 */
.L_x_71:
[----:B------:R-:W-:Y:S01]  /*4200*/  NOP ;  /* 0x0000000000007918 */ /* 0x000fe20000000000 */
[----:B------:R-:W-:Y:S05]  /*4210*/  EXIT ;  /* 0x000000000000794d */ /* 0x000fea0003800000 */
.L_x_55:
[----:B------:R-:W-:-:S09]  /*4220*/  UISETP.NE.OR UP1, UPT, UR6, 0x3, !UP1 ;  /* 0x000000030600788c */ /* 0x000fd2000cf25670 */
[----:B------:R-:W-:Y:S05]  /*4230*/  BRA.U UP1, `(.L_x_72) ;  /* 0x0000000d01e87547 */ /* 0x000fea000b800000 */
[----:B------:R-:W1:Y:S01]  /*4240*/  LDC.64 R8, c[0x0][0x888] ;  /* 0x00022200ff087b82 */ /* 0x000e620000000a00 */
[----:B------:R-:W-:Y:S01]  /*4250*/  UMOV UR7, 0x400 ;  /* 0x0000040000077882 */ /* 0x000fe20000000000 */
[----:B------:R-:W-:Y:S01]  /*4260*/  IMAD.MOV.U32 R35, RZ, RZ, 0x1 ;  /* 0x00000001ff237424 */ /* 0x000fe200078e00ff */
[----:B------:R-:W-:Y:S01]  /*4270*/  ULEA UR7, UR45, UR7, 0x18 ;  /* 0x000000072d077291 */ /* 0x000fe2000f8ec0ff */
[----:B------:R-:W-:Y:S01]  /*4280*/  IMAD.MOV.U32 R34, RZ, RZ, RZ ;  /* 0x000000ffff227224 */ /* 0x000fe200078e00ff */
[----:B------:R-:W-:Y:S02]  /*4290*/  UPLOP3.LUT UP0, UPT, UPT, UPT, UPT, 0x40, 0x4 ;  /* 0x000000000004789c */ /* 0x000fe40003f0e870 */
[----:B------:R-:W-:Y:S01]  /*42a0*/  UIADD3 UR6, UPT, UPT, UR7, 0x148, URZ ;  /* 0x0000014807067890 */ /* 0x000fe2000fffe0ff */
[----:B------:R-:W2:Y:S01]  /*42b0*/  LDC.64 R32, c[0x0][0x988] ;  /* 0x00026200ff207b82 */ /* 0x000ea20000000a00 */
[----:B------:R-:W-:Y:S02]  /*42c0*/  UMOV UR18, URZ ;  /* 0x000000ff00127c82 */ /* 0x000fe40008000000 */
[----:B------:R-:W-:-:S05]  /*42d0*/  UPRMT UR6, URZ, 0x654, UR6 ;  /* 0x00000654ff067896 */ /* 0x000fca0008000006 */
[----:B------:R-:W4:Y:S08]  /*42e0*/  LDC.64 R26, c[0x0][0x980] ;  /* 0x00026000ff1a7b82 */ /* 0x000f300000000a00 */
[----:B------:R-:W3:Y:S01]  /*42f0*/  LDC R0, c[0x0][0xb30] ;  /* 0x0002cc00ff007b82 */ /* 0x000ee20000000800 */
[----:B-1----:R-:W-:-:S04]  /*4300*/  ISETP.NE.U32.AND P0, PT, R8, RZ, PT ;  /* 0x000000ff0800720c */ /* 0x002fc80003f05070 */
[----:B------:R-:W-:-:S03]  /*4310*/  ISETP.NE.AND.EX P0, PT, R9, RZ, PT, P0 ;  /* 0x000000ff0900720c */ /* 0x000fc60003f05300 */
[----:B------:R-:W1:Y:S01]  /*4320*/  LDC R19, c[0x0][0x370] ;  /* 0x0000dc00ff137b82 */ /* 0x000e620000000800 */
[C---:B--2---:R-:W-:Y:S02]  /*4330*/  ISETP.NE.AND P2, PT, R33.reuse, 0x1, PT ;  /* 0x000000012100780c */ /* 0x044fe40003f45270 */
[----:B------:R-:W-:Y:S01]  /*4340*/  R2UR UR4, R33 ;  /* 0x00000000210472ca */ /* 0x000fe200000e0000 */
[----:B------:R-:W-:-:S04]  /*4350*/  IMAD.MOV.U32 R33, RZ, RZ, 0x2000 ;  /* 0x00002000ff217424 */ /* 0x000fc800078e00ff */
[----:B------:R-:W2:Y:S01]  /*4360*/  LDC R3, c[0x0][0xb0c] ;  /* 0x0002c300ff037b82 */ /* 0x000ea20000000800 */
[----:B----4-:R-:W-:Y:S01]  /*4370*/  R2UR UR5, R26 ;  /* 0x000000001a0572ca */ /* 0x010fe200000e0000 */
[----:B------:R-:W-:-:S04]  /*4380*/  VOTEU.ANY UP3, P0 ;  /* 0x0000000000ff7886 */ /* 0x000fc80000060100 */
[----:B------:R-:W-:Y:S02]  /*4390*/  VOTEU.ANY UP2, P2 ;  /* 0x0000000000ff7886 */ /* 0x000fe40001040100 */
[----:B------:R-:W4:Y:S01]  /*43a0*/  LDC R15, c[0x0][0xb20] ;  /* 0x0002c800ff0f7b82 */ /* 0x000f220000000800 */
[----:B---3--:R-:W-:-:S07]  /*43b0*/  ISETP.NE.AND P1, PT, R0, 0x1, PT ;  /* 0x000000010000780c */ /* 0x008fce0003f25270 */
[----:B------:R-:W3:Y:S08]  /*43c0*/  LDC.64 R36, c[0x0][0x348] ;  /* 0x0000d200ff247b82 */ /* 0x000ef00000000a00 */
[----:B------:R-:W1:Y:S08]  /*43d0*/  LDC.64 R22, c[0x0][0xb10] ;  /* 0x0002c400ff167b82 */ /* 0x000e700000000a00 */
[----:B------:R-:W1:Y:S08]  /*43e0*/  LDC.64 R6, c[0x0][0xb18] ;  /* 0x0002c600ff067b82 */ /* 0x000e700000000a00 */
[----:B------:R-:W1:Y:S08]  /*43f0*/  LDC.64 R4, c[0x0][0xb28] ;  /* 0x0002ca00ff047b82 */ /* 0x000e700000000a00 */
[----:B------:R-:W1:Y:S08]  /*4400*/  LDC.64 R20, c[0x0][0x890] ;  /* 0x00022400ff147b82 */ /* 0x000e700000000a00 */
[----:B------:R-:W1:Y:S08]  /*4410*/  LDC.64 R24, c[0x0][0x990] ;  /* 0x00026400ff187b82 */ /* 0x000e700000000a00 */
[----:B--234-:R-:W1:Y:S02]  /*4420*/  LDC R16, c[0x0][0x374] ;  /* 0x0000dd00ff107b82 */ /* 0x01ce640000000800 */
.L_x_81:
[----:B------:R-:W-:Y:S04]  /*4430*/  SHF.L.U32 R2, R34, 0x1f, RZ ;  /* 0x0000001f22027819 */ /* 0x000fe800000006ff */
[----:B--2---:R-:W2:Y:S02]  /*4440*/  SYNCS.PHASECHK.TRANS64.TRYWAIT P0, [UR7+0x140], R2 ;  /* 0x00014002ff0075a7 */ /* 0x004ea40008001107 */
[----:B--2---:R-:W-:Y:S05]  /*4450*/  @!P0 BRA `(.L_x_73) ;  /* 0x0000004400008947 */ /* 0x004fea0003800000 */
.L_x_168:
[----:B------:R-:W3:Y:S01]  /*4460*/  LDS.128 R28, [UR7+0x180] ;  /* 0x00018007ff1c7984 */ /* 0x000ee20008000c00 */
[----:B------:R-:W-:Y:S01]  /*4470*/  ISETP.GE.AND P0, PT, R40, 0x1, PT ;  /* 0x000000012800780c */ /* 0x000fe20003f06270 */
[----:B------:R-:W-:Y:S01]  /*4480*/  @!PT LDS RZ, [RZ] ;  /* 0x00000000fffff984 */ /* 0x000fe20000000800 */
[----:B------:R-:W-:Y:S01]  /*4490*/  @!PT LDS RZ, [RZ] ;  /* 0x00000000fffff984 */ /* 0x000fe20000000800 */
[----:B------:R-:W-:Y:S01]  /*44a0*/  @!PT LDS RZ, [RZ] ;  /* 0x00000000fffff984 */ /* 0x000fe20000000800 */
[----:B------:R-:W-:Y:S01]  /*44b0*/  @!PT LDS RZ, [RZ] ;  /* 0x00000000fffff984 */ /* 0x000fe20000000800 */
[----:B------:R4:W-:Y:S06]  /*44c0*/  MEMBAR.ALL.CTA ;  /* 0x0000000000007992 */ /* 0x0009ec0000008000 */
[----:B----4-:R-:W4:Y:S02]  /*44d0*/  FENCE.VIEW.ASYNC.S ;  /* 0x00000000000073c6 */ /* 0x010f240000000000 */
[----:B----4-:R-:W-:Y:S01]  /*44e0*/  SYNCS.ARRIVE.TRANS64.RED.A1T0 RZ, [UR6], RZ ;  /* 0x000000ffffff79a7 */ /* 0x010fe20008100406 */
[----:B---3--:R-:W-:Y:S11]  /*44f0*/  LOP3.LUT P3, RZ, R30, 0x1, RZ, 0xc0, !PT ;  /* 0x000000011eff7812 */ /* 0x008ff6000786c0ff */
[----:B------:R-:W-:Y:S02]  /*4500*/  @!UPT UIADD3 URZ, UPT, UPT, URZ, URZ, URZ ;  /* 0x000000fffffff290 */ /* 0x000fe4000fffe0ff */
[----:B------:R-:W-:Y:S02]  /*4510*/  @P3 MOV R11, R28 ;  /* 0x0000001c000b3202 */ /* 0x000fe40000000f00 */
[----:B------:R-:W-:Y:S01]  /*4520*/  @P3 LOP3.LUT R10, R29, 0xffff, RZ, 0xc0, !PT ;  /* 0x0000ffff1d0a3812 */ /* 0x000fe200078ec0ff */
[----:B------:R-:W-:Y:S06]  /*4530*/  @!P0 BRA `(.L_x_74) ;  /* 0x0000000000a48947 */ /* 0x000fec0003800000 */
[----:B-12---:R-:W-:Y:S01]  /*4540*/  IMAD.HI.U32 R0, R16, R7, RZ ;  /* 0x0000000710007227 */ /* 0x006fe200078e00ff */
[----:B------:R-:W-:Y:S02]  /*4550*/  ISETP.NE.AND P0, PT, R6, 0x1, PT ;  /* 0x000000010600780c */ /* 0x000fe40003f05270 */
[----:B------:R-:W-:Y:S01]  /*4560*/  ISETP.NE.AND P2, PT, R40, 0x1, PT ;  /* 0x000000012800780c */ /* 0x000fe20003f45270 */
[----:B------:R-:W-:Y:S01]  /*4570*/  IMAD.HI.U32 R9, R19, R22, RZ ;  /* 0x0000001613097227 */ /* 0x000fe200078e00ff */
[----:B------:R-:W-:Y:S02]  /*4580*/  SHF.R.U32.HI R0, RZ, R15, R0 ;  /* 0x0000000fff007219 */ /* 0x000fe40000011600 */
[----:B------:R-:W-:Y:S01]  /*4590*/  ISETP.NE.AND P4, PT, R3, 0x1, PT ;  /* 0x000000010300780c */ /* 0x000fe20003f85270 */
[----:B------:R-:W-:Y:S01]  /*45a0*/  IMAD.HI.U32 R13, R10, R7, RZ ;  /* 0x000000070a0d7227 */ /* 0x000fe200078e00ff */
[----:B------:R-:W-:Y:S02]  /*45b0*/  SHF.R.U32.HI R9, RZ, R23, R9 ;  /* 0x00000017ff097219 */ /* 0x000fe40000011609 */
[----:B------:R-:W-:Y:S01]  /*45c0*/  SEL R0, R16, R0, !P0 ;  /* 0x0000000010007207 */ /* 0x000fe20004000000 */
[----:B------:R-:W-:Y:S01]  /*45d0*/  IMAD.HI.U32 R12, R11, R22, RZ ;  /* 0x000000160b0c7227 */ /* 0x000fe200078e00ff */
[----:B------:R-:W-:Y:S03]  /*45e0*/  SEL R9, R19, R9, !P4 ;  /* 0x0000000913097207 */ /* 0x000fe60006000000 */
[-C--:B------:R-:W-:Y:S01]  /*45f0*/  IMAD.HI.U32 R8, R0, R4.reuse, RZ ;  /* 0x0000000400087227 */ /* 0x080fe200078e00ff */
[----:B------:R-:W-:Y:S03]  /*4600*/  SHF.R.U32.HI R12, RZ, R23, R12 ;  /* 0x00000017ff0c7219 */ /* 0x000fe6000001160c */
[----:B------:R-:W-:Y:S01]  /*4610*/  IMAD.HI.U32 R2, R9, R4, RZ ;  /* 0x0000000409027227 */ /* 0x000fe200078e00ff */
[----:B------:R-:W-:Y:S02]  /*4620*/  @P2 SHF.R.U32.HI R0, RZ, R5, R8 ;  /* 0x00000005ff002219 */ /* 0x000fe40000011608 */
[----:B------:R-:W-:Y:S02]  /*4630*/  SHF.R.U32.HI R8, RZ, R15, R13 ;  /* 0x0000000fff087219 */ /* 0x000fe4000001160d */
[----:B------:R-:W-:Y:S01]  /*4640*/  @P2 SHF.R.U32.HI R9, RZ, R5, R2 ;  /* 0x00000005ff092219 */ /* 0x000fe20000011602 */
[----:B------:R-:W-:Y:S01]  /*4650*/  IMAD R0, R40, R0, RZ ;  /* 0x0000000028007224 */ /* 0x000fe200078e02ff */
[----:B------:R-:W-:Y:S02]  /*4660*/  SEL R8, R10, R8, !P0 ;  /* 0x000000080a087207 */ /* 0x000fe40004000000 */
[----:B------:R-:W-:Y:S01]  /*4670*/  SEL R2, R11, R12, !P4 ;  /* 0x0000000c0b027207 */ /* 0x000fe20006000000 */
[----:B------:R-:W-:Y:S01]  /*4680*/  IMAD R12, R40, R9, RZ ;  /* 0x00000009280c7224 */ /* 0x000fe200078e02ff */
[C---:B------:R-:W-:Y:S01]  /*4690*/  ISETP.GE.AND P0, PT, R8.reuse, R0, PT ;  /* 0x000000000800720c */ /* 0x040fe20003f06270 */
[----:B------:R-:W-:Y:S03]  /*46a0*/  IMAD.HI.U32 R0, R8, R4, RZ ;  /* 0x0000000408007227 */ /* 0x000fe600078e00ff */
[----:B------:R-:W-:Y:S02]  /*46b0*/  ISETP.GE.OR P0, PT, R2, R12, P0 ;  /* 0x0000000c0200720c */ /* 0x000fe40000706670 */
[-C--:B------:R-:W-:Y:S04]  /*46c0*/  SHF.R.U32.HI R0, RZ, R5.reuse, R0 ;  /* 0x00000005ff007219 */ /* 0x080fe80000011600 */
[----:B------:R-:W-:Y:S05]  /*46d0*/  SEL R13, R8, R0, !P2 ;  /* 0x00000000080d7207 */ /* 0x000fea0005000000 */
[----:B------:R-:W-:Y:S02]  /*46e0*/  IMAD.MOV R12, RZ, RZ, -R13 ;  /* 0x000000ffff0c7224 */ /* 0x000fe400078e0a0d */
[----:B------:R-:W-:Y:S04]  /*46f0*/  @!P0 IMAD.HI.U32 R0, R2, R4, RZ ;  /* 0x0000000402008227 */ /* 0x000fe800078e00ff */
[----:B------:R-:W-:Y:S01]  /*4700*/  IMAD R12, R40, R12, R8 ;  /* 0x0000000c280c7224 */ /* 0x000fe200078e0208 */
[----:B------:R-:W-:Y:S04]  /*4710*/  @!P0 SHF.R.U32.HI R0, RZ, R5, R0 ;  /* 0x00000005ff008219 */ /* 0x000fe80000011600 */
[----:B------:R-:W-:Y:S04]  /*4720*/  @!P0 SEL R0, R2, R0, !P2 ;  /* 0x0000000002008207 */ /* 0x000fe80005000000 */
[----:B------:R-:W-:Y:S01]  /*4730*/  @!P0 IADD3 R13, PT, PT, R13, -R0, RZ ;  /* 0x800000000d0d8210 */ /* 0x000fe20007ffe0ff */
[----:B------:R-:W-:Y:S01]  /*4740*/  @!P0 IMAD R0, R9, R12, R0 ;  /* 0x0000000c09008224 */ /* 0x000fe200078e0200 */
[----:B------:R-:W-:Y:S01]  /*4750*/  IADD3 R9, PT, PT, -R8, RZ, RZ ;  /* 0x000000ff08097210 */ /* 0x000fe20007ffe1ff */
[--C-:B------:R-:W-:Y:S02]  /*4760*/  IMAD.MOV R12, RZ, RZ, -R2.reuse ;  /* 0x000000ffff0c7224 */ /* 0x100fe400078e0a02 */
[----:B------:R-:W-:Y:S02]  /*4770*/  @!P0 IMAD R8, R13, R40, R2 ;  /* 0x000000280d088224 */ /* 0x000fe400078e0202 */
[----:B------:R-:W-:Y:S02]  /*4780*/  @!P0 IMAD.MOV.U32 R2, RZ, RZ, R0 ;  /* 0x000000ffff028224 */ /* 0x000fe400078e0000 */
[----:B------:R-:W-:Y:S02]  /*4790*/  IMAD R11, R3, R12, R11 ;  /* 0x0000000c030b7224 */ /* 0x000fe400078e020b */
[----:B------:R-:W-:Y:S02]  /*47a0*/  IMAD R10, R6, R9, R10 ;  /* 0x00000009060a7224 */ /* 0x000fe400078e020a */
[----:B------:R-:W-:Y:S02]  /*47b0*/  IMAD R11, R2, R3, R11 ;  /* 0x00000003020b7224 */ /* 0x000fe400078e020b */
[----:B------:R-:W-:Y:S02]  /*47c0*/  IMAD R10, R8, R6, R10 ;  /* 0x00000006080a7224 */ /* 0x000fe400078e020a */
.L_x_74:
[----:B------:R-:W-:Y:S05]  /*47d0*/  BRA.U UP0, `(.L_x_75) ;  /* 0x0000000100107547 */ /* 0x000fea000b800000 */
[----:B--2---:R-:W-:Y:S04]  /*47e0*/  MOV R2, UR15 ;  /* 0x0000000f00027c02 */ /* 0x004fe80008000f00 */
[----:B------:R-:W-:Y:S04]  /*47f0*/  SHF.L.U32 R2, R2, 0x1f, RZ ;  /* 0x0000001f02027819 */ /* 0x000fe800000006ff */
[----:B------:R-:W2:Y:S02]  /*4800*/  SYNCS.PHASECHK.TRANS64.TRYWAIT P0, [UR7+0x138], R2 ;  /* 0x00013802ff0075a7 */ /* 0x000ea40008001107 */
[----:B--2---:R-:W-:Y:S05]  /*4810*/  @!P0 BRA `(.L_x_76) ;  /* 0x0000004000288947 */ /* 0x004fea0003800000 */
.L_x_75:
[----:B-1----:R-:W-:Y:S02]  /*4820*/  ISETP.NE.U32.AND P2, PT, R20, RZ, PT ;  /* 0x000000ff1400720c */ /* 0x002fe40003f45070 */
[----:B------:R-:W-:Y:S02]  /*4830*/  R2UR UR10, R14 ;  /* 0x000000000e0a72ca */ /* 0x000fe400000e0000 */
[C---:B------:R-:W-:Y:S02]  /*4840*/  ISETP.NE.AND.EX P2, PT, R21.reuse, RZ, PT, P2 ;  /* 0x000000ff1500720c */ /* 0x040fe40003f45320 */
[----:B------:R-:W-:Y:S04]  /*4850*/  ISETP.NE.U32.AND P0, PT, R20, RZ, PT ;  /* 0x000000ff1400720c */ /* 0x000fe80003f05070 */
[----:B------:R-:W-:Y:S05]  /*4860*/  ISETP.NE.AND.EX P0, PT, R21, RZ, PT, P0 ;  /* 0x000000ff1500720c */ /* 0x000fea0003f05300 */
[----:B------:R-:W-:Y:S02]  /*4870*/  USHF.L.U32 UR10, UR10, 0x6, URZ ;  /* 0x000000060a0a7899 */ /* 0x000fe400080006ff */
[----:B------:R-:W-:Y:S10]  /*4880*/  @!P2 BRA `(.L_x_77) ;  /* 0x00000000002ca947 */ /* 0x000ff40003800000 */
[----:B------:R-:W-:Y:S01]  /*4890*/  UPLOP3.LUT UP4, UPT, UPT, UPT, UP3, 0x80, 0x8 ;  /* 0x000000000008789c */ /* 0x000fe20003f8f030 */
[----:B------:R-:W-:Y:S05]  /*48a0*/  HFMA2 R92, -RZ, RZ, 0, 5.9604644775390625e-08 ;  /* 0x00000001ff5c7431 */ /* 0x000fea00000001ff */
[----:B------:R-:W-:Y:S11]  /*48b0*/  PLOP3.LUT P2, PT, PT, PT, UP4, 0x80, 0x8 ;  /* 0x000000000008781c */ /* 0x000ff60003f4f048 */
[----:B------:R-:W-:Y:S02]  /*48c0*/  @!UPT UIADD3 URZ, UPT, UPT, URZ, URZ, URZ ;  /* 0x000000fffffff290 */ /* 0x000fe4000fffe0ff */
[----:B------:R-:W1:Y:S01]  /*48d0*/  @P2 LDC.64 R8, c[0x0][0x888] ;  /* 0x00022200ff082b82 */ /* 0x000e620000000a00 */
[----:B--2---:R-:W-:Y:S04]  /*48e0*/  @P2 IMAD R0, R17, R20, RZ ;  /* 0x0000001411002224 */ /* 0x004fe800078e02ff */
[----:B-1----:R-:W-:Y:S01]  /*48f0*/  @P2 IMAD.WIDE R8, R0, 0x4, R8 ;  /* 0x0000000400082825 */ /* 0x002fe200078e0208 */
[----:B------:R-:W-:Y:S04]  /*4900*/  MOV R0, 0x1 ;  /* 0x0000000100007802 */ /* 0x000fe80000000f00 */
[----:B-----5:R1:W5:Y:S01]  /*4910*/  @P2 LDG.E R49, desc[UR50][R8.64] ;  /* 0x0000003208312981 */ /* 0x020362000c1e1900 */
[----:B------:R-:W-:Y:S01]  /*4920*/  @!P2 PRMT R92, R0, 0x7610, R92 ;  /* 0x00007610005ca816 */ /* 0x000fe2000000005c */
[----:B-1----:R-:W3:Y:S06]  /*4930*/  @!P2 LDC R49, c[0x0][0x880] ;  /* 0x00022000ff31ab82 */ /* 0x002eec0000000800 */
.L_x_77:
[----:B---3-5:R-:W-:Y:S01]  /*4940*/  @!P0 FSETP.EQ.AND P4, PT, R49, RZ, PT ;  /* 0x000000ff3100820b */ /* 0x028fe20003f82000 */
[----:B------:R-:W-:Y:S01]  /*4950*/  @!UPT UIADD3 URZ, UPT, UPT, URZ, URZ, URZ ;  /* 0x000000fffffff290 */ /* 0x000fe2000fffe0ff */
[----:B------:R-:W-:Y:S11]  /*4960*/  @!P0 BRA `(.L_x_78) ;  /* 0x0000000000148947 */ /* 0x000ff60003800000 */
[----:B------:R-:W-:Y:S02]  /*4970*/  LOP3.LUT P0, RZ, R92, 0xff, RZ, 0xc0, !PT ;  /* 0x000000ff5cff7812 */ /* 0x000fe4000780c0ff */
[----:B------:R-:W-:Y:S04]  /*4980*/  PLOP3.LUT P4, PT, PT, PT, UP4, 0x80, 0x8 ;  /* 0x000000000008781c */ /* 0x000fe80003f8f048 */
[----:B------:R-:W-:Y:S07]  /*4990*/  PLOP3.LUT P4, PT, P4, PT, PT, 0x8, 0x80 ;  /* 0x000000000080781c */ /* 0x000fee000278e170 */
[----:B------:R-:W-:Y:S11]  /*49a0*/  @P0 FSETP.EQ.AND P4, PT, R49, RZ, PT ;  /* 0x000000ff3100020b */ /* 0x000ff60003f82000 */
[----:B------:R-:W-:Y:S02]  /*49b0*/  @!UPT UIADD3 URZ, UPT, UPT, URZ, URZ, URZ ;  /* 0x000000fffffff290 */ /* 0x000fe4000fffe0ff */
.L_x_78:
[----:B--2---:R-:W-:Y:S01]  /*49c0*/  SHF.L.U32 R0, R35, 0x1f, RZ ;  /* 0x0000001f23007819 */ /* 0x004fe200000006ff */
[----:B------:R-:W-:Y:S01]  /*49d0*/  ULEA UR17, UR18, UR7, 0x3 ;  /* 0x0000000712117291 */ /* 0x000fe2000f8e18ff */
[----:B------:R-:W-:Y:S01]  /*49e0*/  ISETP.NE.AND P0, PT, R26, 0x1, PT ;  /* 0x000000011a00780c */ /* 0x000fe20003f05270 */
[----:B------:R-:W-:Y:S04]  /*49f0*/  IMAD.SHL.U32 R18, R18, 0x80, RZ ;  /* 0x0000008012127824 */ /* 0x000fe800078e00ff */
[C---:B------:R-:W-:Y:S01]  /*4a00*/  IMAD.HI.U32 R9, R18.reuse, R27, RZ ;  /* 0x0000001b12097227 */ /* 0x040fe200078e00ff */
[C---:B------:R-:W-:Y:S02]  /*4a10*/  R2UR UR11, R18.reuse ;  /* 0x00000000120b72ca */ /* 0x040fe400000e0000 */
[----:B------:R-:W1:Y:S02]  /*4a20*/  SYNCS.PHASECHK.TRANS64.TRYWAIT P2, [UR17+0x118], R0 ;  /* 0x00011800ff0075a7 */ /* 0x000e640008041111 */
[----:B------:R-:W-:Y:S04]  /*4a30*/  SHF.R.U32.HI R9, RZ, R32, R9 ;  /* 0x00000020ff097219 */ /* 0x000fe80000011609 */
[----:B------:R-:W-:Y:S02]  /*4a40*/  SEL R9, R18, R9, !P0 ;  /* 0x0000000912097207 */ /* 0x000fe40004000000 */
[----:B------:R-:W-:Y:S02]  /*4a50*/  ELECT P0, URZ, PT ;  /* 0x0000000000ff782f */ /* 0x000fe40003800000 */
[C---:B------:R-:W-:Y:S01]  /*4a60*/  R2UR UR8, R9.reuse ;  /* 0x00000000090872ca */ /* 0x040fe200000e0000 */
[C---:B------:R-:W-:Y:S01]  /*4a70*/  IMAD.HI.U32 R2, R9.reuse, R24, RZ ;  /* 0x0000001809027227 */ /* 0x040fe200078e00ff */
[----:B------:R-:W-:Y:S02]  /*4a80*/  PLOP3.LUT P4, PT, P4, P0, PT, 0xf2, 0x2f ;  /* 0x00000000002f781c */ /* 0x000fe40002781e72 */
[----:B------:R-:W-:Y:S01]  /*4a90*/  R2UR UR12, R9 ;  /* 0x00000000090c72ca */ /* 0x000fe200000e0000 */
[----:B------:R-:W-:Y:S01]  /*4aa0*/  IMAD.MOV R8, RZ, RZ, -R9 ;  /* 0x000000ffff087224 */ /* 0x000fe200078e0a09 */
[----:B------:R-:W-:Y:S04]  /*4ab0*/  SHF.R.U32.HI R2, RZ, R25, R2 ;  /* 0x00000019ff027219 */ /* 0x000fe80000011602 */
[----:B------:R-:W-:Y:S02]  /*4ac0*/  R2UR UR13, R2 ;  /* 0x00000000020d72ca */ /* 0x000fe400000e0000 */
[----:B------:R-:W-:Y:S03]  /*4ad0*/  R2UR UR9, R8 ;  /* 0x00000000080972ca */ /* 0x000fe600000e0000 */
[----:B------:R-:W-:Y:S05]  /*4ae0*/  @!P4 IADD3 R9, P0, PT, R36, 0x580, RZ ;  /* 0x000005802409c810 */ /* 0x000fea0007f1e0ff */
[----:B------:R-:W-:Y:S03]  /*4af0*/  @!P4 IMAD.X R8, RZ, RZ, R37, P0 ;  /* 0x000000ffff08c224 */ /* 0x000fe600000e0625 */
[----:B------:R-:W-:Y:S02]  /*4b00*/  USEL UR13, UR8, UR13, !UP2 ;  /* 0x0000000d080d7287 */ /* 0x000fe4000d000000 */
[----:B------:R-:W-:Y:S04]  /*4b10*/  UIMAD UR11, UR5, UR9, UR11 ;  /* 0x00000009050b72a4 */ /* 0x000fe8000f8e020b */
[----:B------:R-:W-:Y:S05]  /*4b20*/  IMAD R2, RZ, RZ, -UR13 ;  /* 0x8000000dff027e24 */ /* 0x000fea000f8e02ff */
[----:B------:R-:W-:Y:S11]  /*4b30*/  R2UR UR8, R2 ;  /* 0x00000000020872ca */ /* 0x000ff600000e0000 */
[----:B------:R-:W-:Y:S02]  /*4b40*/  @!UPT UIADD3 URZ, UPT, UPT, URZ, URZ, URZ ;  /* 0x000000fffffff290 */ /* 0x000fe4000fffe0ff */
[----:B------:R-:W-:Y:S01]  /*4b50*/  UIMAD UR12, UR4, UR8, UR12 ;  /* 0x00000008040c72a4 */ /* 0x000fe2000f8e020c */
[----:B-1----:R-:W-:Y:S11]  /*4b60*/  @!P2 BRA `(.L_x_79) ;  /* 0x0000003c006ca947 */ /* 0x002ff60003800000 */
.L_x_171:
[----:B------:R-:W2:Y:S01]  /*4b70*/  LDC.64 R12, c[0x0][0xb18] ;  /* 0x0002c600ff0c7b82 */ /* 0x000ea20000000a00 */
[----:B------:R-:W-:Y:S01]  /*4b80*/  @!P4 R2UR UR14, R9 ;  /* 0x00000000090ec2ca */ /* 0x000fe200000e0000 */
[----:B------:R-:W-:Y:S01]  /*4b90*/  VOTEU.ALL UP1, P4 ;  /* 0x0000000000ff7886 */ /* 0x000fe20002020000 */
[----:B------:R-:W-:Y:S01]  /*4ba0*/  @!P4 R2UR UR8, R8 ;  /* 0x000000000808c2ca */ /* 0x000fe200000e0000 */
[----:B------:R-:W-:Y:S01]  /*4bb0*/  UIADD3 UR9, UPT, UPT, UR17, 0x100, URZ ;  /* 0x0000010011097890 */ /* 0x000fe2000fffe0ff */
[----:B-1----:R-:W-:Y:S03]  /*4bc0*/  @!P4 IMAD.MOV.U32 R0, RZ, RZ, 0x2000 ;  /* 0x00002000ff00c424 */ /* 0x002fe600078e00ff */
[----:B------:R-:W1:Y:S01]  /*4bd0*/  @!P1 LDC R2, c[0x0][0xb0c] ;  /* 0x0002c300ff029b82 */ /* 0x000e620000000800 */
[----:B------:R-:W-:Y:S01]  /*4be0*/  @!UP1 UPRMT UR20, URZ, 0x40, URZ ;  /* 0x00000040ff149896 */ /* 0x000fe200080000ff */
[----:B------:R-:W-:Y:S01]  /*4bf0*/  @P3 SHF.R.U32.HI R17, RZ, 0x10, R29 ;  /* 0x00000010ff113819 */ /* 0x000fe2000001161d */
[----:B------:R-:W-:Y:S01]  /*4c00*/  VOTEU.ALL UP0, P4 ;  /* 0x0000000000ff7886 */ /* 0x000fe20002000000 */
[----:B------:R-:W-:Y:S02]  /*4c10*/  UIADD3 UR16, UPT, UPT, UR18, 0x1, URZ ;  /* 0x0000000112107890 */ /* 0x000fe4000fffe0ff */
[----:B------:R-:W-:Y:S01]  /*4c20*/  @!UP1 UPRMT UR20, UR20, 0x5410, URZ ;  /* 0x0000541014149896 */ /* 0x000fe200080000ff */
[----:B------:R-:W-:Y:S01]  /*4c30*/  IMAD.U32 R8, RZ, RZ, UR14 ;  /* 0x0000000eff087e24 */ /* 0x000fe2000f8e00ff */
[----:B------:R-:W-:Y:S01]  /*4c40*/  UISETP.NE.AND UP5, UPT, UR16, 0x3, UPT ;  /* 0x000000031000788c */ /* 0x000fe2000bfa5270 */
[----:B------:R-:W-:Y:S01]  /*4c50*/  IMAD.U32 R9, RZ, RZ, UR8 ;  /* 0x00000008ff097e24 */ /* 0x000fe2000f8e00ff */
[----:B------:R-:W-:Y:S02]  /*4c60*/  @!UP1 ULEA UR8, UR18, UR7, 0xd ;  /* 0x0000000712089291 */ /* 0x000fe4000f8e68ff */
[----:B------:R-:W-:Y:S01]  /*4c70*/  @!P4 R2UR UR22, R8 ;  /* 0x000000000816c2ca */ /* 0x000fe200000e0000 */
[----:B------:R-:W-:Y:S01]  /*4c80*/  UPRMT UR19, UR45, 0x654, UR9 ;  /* 0x000006542d137896 */ /* 0x000fe20008000009 */
[----:B------:R-:W-:Y:S01]  /*4c90*/  @!P4 R2UR UR23, R9 ;  /* 0x000000000917c2ca */ /* 0x000fe200000e0000 */
[----:B------:R-:W-:Y:S01]  /*4ca0*/  @!UP1 UIADD3 UR8, UPT, UPT, UR8, 0x200, URZ ;  /* 0x0000020008089890 */ /* 0x000fe2000fffe0ff */
[----:B------:R-:W3:Y:S01]  /*4cb0*/  LDC.64 R8, c[0x0][0xb10] ;  /* 0x0002c400ff087b82 */ /* 0x000ee20000000a00 */
[----:B------:R-:W-:Y:S02]  /*4cc0*/  USEL UR18, URZ, 0x1, UP5 ;  /* 0x00000001ff127887 */ /* 0x000fe4000a800000 */
[----:B------:R-:W-:Y:S04]  /*4cd0*/  USEL UR16, UR16, URZ, UP5 ;  /* 0x000000ff10107287 */ /* 0x000fe8000a800000 */
[----:B------:R-:W-:Y:S01]  /*4ce0*/  ULEA UR14, UR16, UR7, 0x3 ;  /* 0x00000007100e7291 */ /* 0x000fe2000f8e18ff */
[----:B------:R-:W-:Y:S03]  /*4cf0*/  LOP3.LUT R35, R35, UR18, RZ, 0x3c, !PT ;  /* 0x0000001223237c12 */ /* 0x000fe6000f8e3cff */
[----:B------:R4:W-:Y:S01]  /*4d00*/  @!UP0 UTMALDG.4D.IM2COL [UR8], [UR22], UR20 ;  /* 0x00000008160083b4 */ /* 0x0009e20008058014 */
[----:B------:R5:W-:Y:S01]  /*4d10*/  @!P4 SYNCS.ARRIVE.TRANS64.RED.A0TR RZ, [UR17+0x100], R0 ;  /* 0x00010000ffffc9a7 */ /* 0x000be20008300411 */
[----:B------:R-:W-:Y:S01]  /*4d20*/  SHF.L.U32 R14, R35, 0x1f, RZ ;  /* 0x0000001f230e7819 */ /* 0x000fe200000006ff */
[C---:B---3--:R-:W-:Y:S01]  /*4d30*/  @!P1 IMAD.HI.U32 R8, R11.reuse, R8, RZ ;  /* 0x000000080b089227 */ /* 0x048fe200078e00ff */
[----:B--2---:R-:W-:Y:S02]  /*4d40*/  @!P1 ISETP.NE.AND P0, PT, R12, 0x1, PT ;  /* 0x000000010c00980c */ /* 0x004fe40003f05270 */
[----:B-1----:R-:W-:Y:S01]  /*4d50*/  @!P1 ISETP.NE.AND P2, PT, R2, 0x1, PT ;  /* 0x000000010200980c */ /* 0x002fe20003f45270 */
[----:B------:R-:W-:Y:S01]  /*4d60*/  SYNCS.ARRIVE.TRANS64.RED.A1T0 RZ, [UR19], RZ ;  /* 0x000000ffffff79a7 */ /* 0x000fe20008100413 */
[C---:B------:R-:W-:Y:S01]  /*4d70*/  @!P1 IMAD.HI.U32 R13, R10.reuse, R13, RZ ;  /* 0x0000000d0a0d9227 */ /* 0x040fe200078e00ff */
[----:B------:R-:W-:Y:S04]  /*4d80*/  @!P1 SHF.R.U32.HI R8, RZ, R9, R8 ;  /* 0x00000009ff089219 */ /* 0x000fe80000011608 */
[----:B------:R-:W-:Y:S01]  /*4d90*/  @!P1 SEL R8, R11, R8, !P2 ;  /* 0x000000080b089207 */ /* 0x000fe20005000000 */
[----:B------:R-:W1:Y:S01]  /*4da0*/  SYNCS.PHASECHK.TRANS64.TRYWAIT P5, [UR14+0x118], R14 ;  /* 0x0001180eff0075a7 */ /* 0x000e6200080a110e */
[----:B-----5:R-:W2:Y:S02]  /*4db0*/  @!P1 LDC R0, c[0x0][0xb20] ;  /* 0x0002c800ff009b82 */ /* 0x020ea40000000800 */
[----:B--2---:R-:W-:Y:S04]  /*4dc0*/  @!P1 SHF.R.U32.HI R0, RZ, R0, R13 ;  /* 0x00000000ff009219 */ /* 0x004fe8000001160d */
[----:B------:R-:W-:Y:S05]  /*4dd0*/  @!P1 SEL R9, R10, R0, !P0 ;  /* 0x000000000a099207 */ /* 0x000fea0004000000 */
[----:B------:R-:W-:Y:S02]  /*4de0*/  @!P1 IMAD.IADD R0, R9, 0x1, -R8 ;  /* 0x0000000109009824 */ /* 0x000fe400078e0a08 */
[----:B------:R-:W-:Y:S02]  /*4df0*/  @!P1 IMAD.IADD R8, R8, 0x1, -R9 ;  /* 0x0000000108089824 */ /* 0x000fe400078e0a09 */
[----:B------:R-:W-:Y:S02]  /*4e00*/  @!P1 IMAD R11, R0, R2, R11 ;  /* 0x00000002000b9224 */ /* 0x000fe400078e020b */
[----:B------:R-:W-:Y:S01]  /*4e10*/  @!P1 IMAD R10, R8, R12, R10 ;  /* 0x0000000c080a9224 */ /* 0x000fe200078e020a */
[----:B-1--4-:R-:W-:Y:S06]  /*4e20*/  @!P5 BRA `(.L_x_80) ;  /* 0x0000003800d4d947 */ /* 0x012fec0003800000 */
.L_x_173:
[----:B------:R-:W-:Y:S01]  /*4e30*/  @!P4 IADD3 R2, P0, PT, R36, 0x580, RZ ;  /* 0x000005802402c810 */ /* 0x000fe20007f1e0ff */
[----:B------:R-:W-:Y:S01]  /*4e40*/  VOTEU.ALL UP1, P4 ;  /* 0x0000000000ff7886 */ /* 0x000fe20002020000 */
[----:B------:R-:W-:Y:S01]  /*4e50*/  UIADD3 UR17, UPT, UPT, UR16, 0x1, URZ ;  /* 0x0000000110117890 */ /* 0x000fe2000fffe0ff */
[----:B------:R-:W-:Y:S01]  /*4e60*/  LOP3.LUT R34, R34, 0x1, RZ, 0x3c, !PT ;  /* 0x0000000122227812 */ /* 0x000fe200078e3cff */
[----:B------:R-:W-:Y:S01]  /*4e70*/  VOTEU.ALL UP0, P4 ;  /* 0x0000000000ff7886 */ /* 0x000fe20002000000 */
[----:B-1----:R-:W-:Y:S01]  /*4e80*/  @!P4 IMAD.X R0, RZ, RZ, R37, P0 ;  /* 0x000000ffff00c224 */ /* 0x002fe200000e0625 */
[----:B------:R-:W-:Y:S01]  /*4e90*/  @!P4 R2UR UR9, R2 ;  /* 0x000000000209c2ca */ /* 0x000fe200000e0000 */
[----:B------:R-:W-:Y:S01]  /*4ea0*/  @!UP1 UIADD3 UR10, UPT, UPT, UR10, 0x20, URZ ;  /* 0x000000200a0a9890 */ /* 0x000fe2000fffe0ff */
[----:B------:R-:W-:Y:S01]  /*4eb0*/  IMAD.IADD R14, R10, 0x1, R90 ;  /* 0x000000010a0e7824 */ /* 0x000fe200078e025a */
[----:B------:R-:W-:Y:S01]  /*4ec0*/  UISETP.NE.AND UP5, UPT, UR17, 0x3, UPT ;  /* 0x000000031100788c */ /* 0x000fe2000bfa5270 */
[----:B------:R-:W-:Y:S01]  /*4ed0*/  @!P4 R2UR UR8, R0 ;  /* 0x000000000008c2ca */ /* 0x000fe200000e0000 */
[----:B------:R-:W-:Y:S04]  /*4ee0*/  IMAD.IADD R18, R11, 0x1, R91 ;  /* 0x000000010b127824 */ /* 0x000fe800078e025b */
[----:B------:R-:W-:Y:S04]  /*4ef0*/  PLOP3.LUT P0, PT, PT, PT, UP5, 0x80, 0x8 ;  /* 0x000000000008781c */ /* 0x000fe80003f0f058 */
[----:B------:R-:W-:Y:S01]  /*4f00*/  IMAD.U32 R8, RZ, RZ, UR9 ;  /* 0x00000009ff087e24 */ /* 0x000fe2000f8e00ff */
[----:B------:R-:W-:Y:S01]  /*4f10*/  UIADD3 UR9, UPT, UPT, UR14, 0x100, URZ ;  /* 0x000001000e097890 */ /* 0x000fe2000fffe0ff */
[----:B------:R-:W-:Y:S02]  /*4f20*/  SEL R0, RZ, 0x1, P0 ;  /* 0x00000001ff007807 */ /* 0x000fe40000000000 */
[----:B------:R-:W-:Y:S01]  /*4f30*/  IMAD.U32 R9, RZ, RZ, UR8 ;  /* 0x00000008ff097e24 */ /* 0x000fe2000f8e00ff */
[----:B------:R-:W-:Y:S01]  /*4f40*/  @!UP1 ULEA UR8, UR16, UR7, 0xd ;  /* 0x0000000710089291 */ /* 0x000fe2000f8e68ff */
[----:B------:R-:W-:Y:S01]  /*4f50*/  @!P4 R2UR UR20, R8 ;  /* 0x000000000814c2ca */ /* 0x000fe200000e0000 */
[----:B------:R-:W-:Y:S01]  /*4f60*/  @!UP1 UPRMT UR16, URZ, 0x40, URZ ;  /* 0x00000040ff109896 */ /* 0x000fe200080000ff */
[----:B------:R-:W-:Y:S01]  /*4f70*/  LOP3.LUT R35, R35, R0, RZ, 0x3c, !PT ;  /* 0x0000000023237212 */ /* 0x000fe200078e3cff */
[----:B------:R-:W-:Y:S01]  /*4f80*/  @!UP1 UIADD3 UR8, UPT, UPT, UR8, 0x200, URZ ;  /* 0x0000020008089890 */ /* 0x000fe2000fffe0ff */
[----:B------:R-:W-:Y:S01]  /*4f90*/  @!P4 R2UR UR21, R9 ;  /* 0x000000000915c2ca */ /* 0x000fe200000e0000 */
[----:B------:R-:W-:Y:S02]  /*4fa0*/  @!UP1 UPRMT UR19, UR16, 0x5410, URZ ;  /* 0x0000541010139896 */ /* 0x000fe400080000ff */
[----:B------:R-:W-:Y:S10]  /*4fb0*/  UPRMT UR18, UR45, 0x654, UR9 ;  /* 0x000006542d127896 */ /* 0x000ff40008000009 */
[----:B------:R2:W-:Y:S01]  /*4fc0*/  @!UP0 UTMALDG.4D.IM2COL [UR8], [UR20], UR19 ;  /* 0x00000008140083b4 */ /* 0x0005e20008058013 */
[----:B------:R2:W-:Y:S01]  /*4fd0*/  @!P4 SYNCS.ARRIVE.TRANS64.RED.A0TR RZ, [UR14+0x100], R33 ;  /* 0x00010021ffffc9a7 */ /* 0x0005e2000830040e */
[----:B------:R-:W-:Y:S01]  /*4fe0*/  UPLOP3.LUT UP0, UPT, UPT, UPT, UPT, 0x80, 0x8 ;  /* 0x000000000008789c */ /* 0x000fe20003f0f070 */
[----:B------:R-:W-:Y:S01]  /*4ff0*/  SYNCS.ARRIVE.TRANS64.RED.A1T0 RZ, [UR18], RZ ;  /* 0x000000ffffff79a7 */ /* 0x000fe20008100412 */
[----:B------:R-:W-:Y:S01]  /*5000*/  USEL UR18, UR17, URZ, UP5 ;  /* 0x000000ff11127287 */ /* 0x000fe2000a800000 */
[----:B------:R-:W-:Y:S11]  /*5010*/  @P3 BRA `(.L_x_81) ;  /* 0xfffffff400043947 */ /* 0x000ff6000383ffff */
[----:B------:R-:W-:Y:S01]  /*5020*/  UIADD3 UR7, UPT, UPT, UR7, 0x118, URZ ;  /* 0x0000011807077890 */ /* 0x000fe2000fffe0ff */
[----:B------:R-:W-:-:S03]  /*5030*/  SHF.L.U32 R2, R35, 0x1f, RZ ;  /* 0x0000001f23027819 */ /* 0x000fc600000006ff */
[----:B------:R-:W-:-:S09]  /*5040*/  ULEA UR4, UR18, UR7, 0x3 ;  /* 0x0000000712047291 */ /* 0x000fd2000f8e18ff */
[----:B------:R-:W1:Y:S02]  /*5050*/  SYNCS.PHASECHK.TRANS64.TRYWAIT P0, [UR4], R2 ;  /* 0x00000002ff0075a7 */ /* 0x000e640008001104 */
[----:B-1----:R-:W-:Y:S05]  /*5060*/  @!P0 BRA `(.L_x_82) ;  /* 0x00000038005c8947 */ /* 0x002fea0003800000 */
.L_x_175:
[----:B------:R-:W-:-:S04]  /*5070*/  UIADD3 UR4, UPT, UPT, UR18, 0x1, URZ ;  /* 0x0000000112047890 */ /* 0x000fc8000fffe0ff */
[----:B------:R-:W-:-:S04]  /*5080*/  UISETP.NE.AND UP0, UPT, UR4, 0x3, UPT ;  /* 0x000000030400788c */ /* 0x000fc8000bf05270 */
[----:B------:R-:W-:Y:S02]  /*5090*/  USEL UR4, UR4, URZ, UP0 ;  /* 0x000000ff04047287 */ /* 0x000fe40008000000 */
[----:B------:R-:W-:-:S04]  /*50a0*/  PLOP3.LUT P0, PT, PT, PT, UP0, 0x80, 0x8 ;  /* 0x000000000008781c */ /* 0x000fc80003f0f008 */
[----:B-1----:R-:W-:Y:S01]  /*50b0*/  SEL R2, RZ, 0x1, P0 ;  /* 0x00000001ff027807 */ /* 0x002fe20000000000 */
[----:B------:R-:W-:-:S03]  /*50c0*/  IMAD.U32 R0, RZ, RZ, UR4 ;  /* 0x00000004ff007e24 */ /* 0x000fc6000f8e00ff */
[----:B------:R-:W-:Y:S01]  /*50d0*/  LOP3.LUT R35, R35, R2, RZ, 0x3c, !PT ;  /* 0x0000000223237212 */ /* 0x000fe200078e3cff */
[C---:B------:R-:W-:Y:S01]  /*50e0*/  VIADD R4, R0.reuse, 0x1 ;  /* 0x0000000100047836 */ /* 0x040fe20000000000 */
[----:B------:R-:W-:Y:S02]  /*50f0*/  LEA R2, R0, UR7, 0x3 ;  /* 0x0000000700027c11 */ /* 0x000fe4000f8e18ff */
[----:B------:R-:W-:Y:S02]  /*5100*/  SHF.L.U32 R3, R35, 0x1f, RZ ;  /* 0x0000001f23037819 */ /* 0x000fe400000006ff */
[----:B------:R-:W-:Y:S02]  /*5110*/  ISETP.NE.AND P0, PT, R4, 0x3, PT ;  /* 0x000000030400780c */ /* 0x000fe40003f05270 */
[----:B------:R-:W1:Y:S02]  /*5120*/  SYNCS.PHASECHK.TRANS64.TRYWAIT P1, [R2+URZ], R3 ;  /* 0x00000003020075a7 */ /* 0x000e6400080211ff */
[----:B------:R-:W-:-:S02]  /*5130*/  SEL R0, RZ, 0x1, P0 ;  /* 0x00000001ff007807 */ /* 0x000fc40000000000 */
[----:B------:R-:W-:Y:S02]  /*5140*/  SEL R4, R4, RZ, P0 ;  /* 0x000000ff04047207 */ /* 0x000fe40000000000 */
[----:B------:R-:W-:Y:S01]  /*5150*/  LOP3.LUT R0, R35, R0, RZ, 0x3c, !PT ;  /* 0x0000000023007212 */ /* 0x000fe200078e3cff */
[----:B-1----:R-:W-:Y:S06]  /*5160*/  @!P1 BRA `(.L_x_83) ;  /* 0x0000003800349947 */ /* 0x002fec0003800000 */
.L_x_176:
[----:B------:R-:W-:Y:S02]  /*5170*/  LEA R4, R4, UR7, 0x3 ;  /* 0x0000000704047c11 */ /* 0x000fe4000f8e18ff */
[----:B------:R-:W-:-:S07]  /*5180*/  SHF.L.U32 R0, R0, 0x1f, RZ ;  /* 0x0000001f00007819 */ /* 0x000fce00000006ff */
.L_x_84:
[----:B---3--:R3:W4:Y:S02]  /*5190*/  SYNCS.PHASECHK.TRANS64.TRYWAIT P0, [R4+URZ], R0 ;  /* 0x00000000040075a7 */ /* 0x00872400080011ff */
[----:B----4-:R-:W-:Y:S05]  /*51a0*/  @!P0 NANOSLEEP.SYNCS 0x989680 ;  /* 0x009896800000895d */ /* 0x010fea0003900000 */
[----:B------:R-:W4:Y:S02]  /*51b0*/  @!P0 SYNCS.PHASECHK.TRANS64 P0, [R4+URZ], R0 ;  /* 0x00000000040085a7 */ /* 0x000f2400080010ff */
[----:B--2-4-:R-:W-:Y:S05]  /*51c0*/  @P0 EXIT ;  /* 0x000000000000094d */ /* 0x014fea0003800000 */
[----:B------:R-:W-:Y:S05]  /*51d0*/  BRA `(.L_x_84) ;  /* 0xfffffffc00ec7947 */ /* 0x000fea000383ffff */
.L_x_72:
[----:B------:R-:W-:-:S06]  /*51e0*/  UISETP.GE.AND UP0, UPT, UR6, 0x4, UPT ;  /* 0x000000040600788c */ /* 0x000fcc000bf06270 */
[----:B------:R-:W-:-:S13]  /*51f0*/  PLOP3.LUT P0, PT, PT, PT, UP0, 0x80, 0x8 ;  /* 0x000000000008781c */ /* 0x000fda0003f0f008 */
[----:B------:R-:W-:Y:S05]  /*5200*/  @!P0 EXIT ;  /* 0x000000000000894d */ /* 0x000fea0003800000 */
[----:B------:R-:W-:Y:S01]  /*5210*/  BAR.SYNC.DEFER_BLOCKING 0x6, 0xa0 ;  /* 0x0182800000007b1d */ /* 0x000fe20000010000 */
[C---:B------:R-:W-:Y:S01]  /*5220*/  IMAD.SHL.U32 R0, R102.reuse, 0x20, RZ ;  /* 0x0000002066007824 */ /* 0x040fe200078e00ff */
[C---:B------:R-:W-:Y:S01]  /*5230*/  LOP3.LUT R103, R102.reuse, 0x2, RZ, 0xc0, !PT ;  /* 0x0000000266677812 */ /* 0x040fe200078ec0ff */
[C---:B------:R-:W-:Y:S01]  /*5240*/  IMAD.SHL.U32 R106, R102.reuse, 0x4, RZ ;  /* 0x00000004666a7824 */ /* 0x040fe200078e00ff */
[C---:B------:R-:W-:Y:S01]  /*5250*/  LOP3.LUT R99, R102.reuse, 0x60, RZ, 0xc0, !PT ;  /* 0x0000006066637812 */ /* 0x040fe200078ec0ff */
[----:B------:R-:W-:Y:S01]  /*5260*/  IMAD.U32 R46, R102, 0x10000, RZ ;  /* 0x00010000662e7824 */ /* 0x000fe200078e00ff */
[----:B------:R-:W-:Y:S02]  /*5270*/  UMOV UR52, 0x400 ;  /* 0x0000040000347882 */ /* 0x000fe40000000000 */
[----:B------:R-:W1:Y:S01]  /*5280*/  LDC R95, c[0x0][0x370] ;  /* 0x0000dc00ff5f7b82 */ /* 0x000e620000000800 */
[----:B------:R-:W-:Y:S01]  /*5290*/  ULEA UR52, UR45, UR52, 0x18 ;  /* 0x000000342d347291 */ /* 0x000fe2000f8ec0ff */
[----:B------:R-:W-:Y:S01]  /*52a0*/  LOP3.LUT R4, R0, 0xc0, RZ, 0xc0, !PT ;  /* 0x000000c000047812 */ /* 0x000fe200078ec0ff */
[----:B------:R-:W-:Y:S01]  /*52b0*/  IMAD.MOV.U32 R98, RZ, RZ, 0x1 ;  /* 0x00000001ff627424 */ /* 0x000fe200078e00ff */
[----:B------:R-:W-:Y:S01]  /*52c0*/  LOP3.LUT R102, R102, 0x4, RZ, 0xc0, !PT ;  /* 0x0000000466667812 */ /* 0x000fe200078ec0ff */
[----:B------:R-:W-:Y:S01]  /*52d0*/  UIADD3 UR55, UPT, UPT, UR52, 0x200, URZ ;  /* 0x0000020034377890 */ /* 0x000fe2000fffe0ff */
[----:B------:R-:W-:Y:S01]  /*52e0*/  LOP3.LUT R106, R4, 0x18, R106, 0xf8, !PT ;  /* 0x00000018046a7812 */ /* 0x000fe200078ef86a */
[----:B------:R-:W-:Y:S01]  /*52f0*/  IMAD.MOV.U32 R45, RZ, RZ, RZ ;  /* 0x000000ffff2d7224 */ /* 0x000fe200078e00ff */
[----:B------:R-:W2:Y:S01]  /*5300*/  LDC R42, c[0x0][0xb0c] ;  /* 0x0002c300ff2a7b82 */ /* 0x000ea20000000800 */
[----:B------:R-:W-:-:S02]  /*5310*/  IADD3 R105, PT, PT, -R102, 0x2, RZ ;  /* 0x0000000266697810 */ /* 0x000fc40007ffe1ff */
[----:B------:R-:W-:Y:S02]  /*5320*/  CS2R R96, SRZ ;  /* 0x0000000000607805 */ /* 0x000fe4000001ff00 */
[----:B------:R-:W-:Y:S01]  /*5330*/  LOP3.LUT R106, R106, 0xf20, R0, 0xf8, !PT ;  /* 0x00000f206a6a7812 */ /* 0x000fe200078ef800 */
[----:B------:R-:W-:Y:S01]  /*5340*/  IMAD.MOV.U32 R64, RZ, RZ, RZ ;  /* 0x000000ffff407224 */ /* 0x000fe200078e00ff */
[----:B------:R-:W-:Y:S01]  /*5350*/  LOP3.LUT R46, R46, 0x600000, RZ, 0xc0, !PT ;  /* 0x006000002e2e7812 */ /* 0x000fe200078ec0ff */
[----:B------:R-:W-:Y:S01]  /*5360*/  IMAD.MOV R103, RZ, RZ, -R103 ;  /* 0x000000ffff677224 */ /* 0x000fe200078e0a67 */
[----:B------:R-:W-:Y:S01]  /*5370*/  LEA R106, R106, UR55, 0x1 ;  /* 0x000000376a6a7c11 */ /* 0x000fe2000f8e08ff */
[----:B------:R-:W4:Y:S01]  /*5380*/  LDC R93, c[0x0][0xb20] ;  /* 0x0002c800ff5d7b82 */ /* 0x000f220000000800 */
[----:B------:R-:W3:Y:S01]  /*5390*/  LDS R2, [UR52+0x190] ;  /* 0x00019034ff027984 */ /* 0x000ee20008000800 */
[----:B------:R-:W-:Y:S01]  /*53a0*/  IMAD.MOV R102, RZ, RZ, -R102 ;  /* 0x000000ffff667224 */ /* 0x000fe200078e0a66 */
[----:B------:R-:W1:Y:S01]  /*53b0*/  LDCU.64 UR56, c[0x0][0x348] ;  /* 0x00006900ff3877ac */ /* 0x000e620008000a00 */
[----:B------:R-:W-:Y:S01]  /*53c0*/  IMAD.SHL.U32 R105, R105, 0x10, RZ ;  /* 0x0000001069697824 */ /* 0x000fe200078e00ff */
[----:B------:R-:W1:Y:S03]  /*53d0*/  LDCU.64 UR36, c[0x0][0x888] ;  /* 0x00011100ff2477ac */ /* 0x000e660008000a00 */
[----:B------:R-:W1:Y:S01]  /*53e0*/  LDC R41, c[0x0][0xb30] ;  /* 0x0002cc00ff297b82 */ /* 0x000e620000000800 */
[----:B------:R-:W1:Y:S01]  /*53f0*/  LDCU.64 UR46, c[0x0][0x8b0] ;  /* 0x00011600ff2e77ac */ /* 0x000e620008000a00 */
[----:B------:R-:W1:Y:S06]  /*5400*/  LDCU.64 UR38, c[0x0][0x8a8] ;  /* 0x00011500ff2677ac */ /* 0x000e6c0008000a00 */
[----:B------:R-:W1:Y:S01]  /*5410*/  LDC.64 R84, c[0x0][0xb10] ;  /* 0x0002c400ff547b82 */ /* 0x000e620000000a00 */
[----:B------:R-:W1:Y:S01]  /*5420*/  LDCU.64 UR48, c[0x0][0xa90] ;  /* 0x00015200ff3077ac */ /* 0x000e620008000a00 */
[----:B------:R-:W-:-:S06]  /*5430*/  UMOV UR54, URZ ;  /* 0x000000ff00367c82 */ /* 0x000fcc0008000000 */
[----:B------:R-:W1:Y:S01]  /*5440*/  LDC.64 R38, c[0x0][0xb18] ;  /* 0x0002c600ff267b82 */ /* 0x000e620000000a00 */
[----:B------:R-:W-:-:S07]  /*5450*/  UMOV UR53, URZ ;  /* 0x000000ff00357c82 */ /* 0x000fce0008000000 */
[----:B------:R-:W1:Y:S08]  /*5460*/  LDC.64 R80, c[0x0][0x888] ;  /* 0x00022200ff507b82 */ /* 0x000e700000000a00 */
[----:B------:R-:W1:Y:S01]  /*5470*/  LDC.64 R36, c[0x0][0xb28] ;  /* 0x0002ca00ff247b82 */ /* 0x000e620000000a00 */
[C---:B---3--:R-:W-:Y:S01]  /*5480*/  VIADD R3, R2.reuse, 0x40 ;  /* 0x0000004002037836 */ /* 0x048fe20000000000 */
[----:B------:R-:W-:-:S04]  /*5490*/  LOP3.LUT R2, R2, 0xffff, RZ, 0xc0, !PT ;  /* 0x0000ffff02027812 */ /* 0x000fc800078ec0ff */
[----:B------:R-:W-:Y:S02]  /*54a0*/  LOP3.LUT R3, R3, 0xffff, RZ, 0xc0, !PT ;  /* 0x0000ffff03037812 */ /* 0x000fe400078ec0ff */
[----:B------:R-:W3:Y:S03]  /*54b0*/  LDC.64 R82, c[0x0][0x890] ;  /* 0x00022400ff527b82 */ /* 0x000ee60000000a00 */
[----:B------:R1:W-:Y:S05]  /*54c0*/  STL.64 [R1], R2 ;  /* 0x0000000201007387 */ /* 0x0003ea0000100a00 */
[----:B------:R-:W1:Y:S08]  /*54d0*/  LDC.64 R88, c[0x0][0xa80] ;  /* 0x0002a000ff587b82 */ /* 0x000e700000000a00 */
[----:B------:R-:W1:Y:S08]  /*54e0*/  LDC.64 R86, c[0x0][0xa88] ;  /* 0x0002a200ff567b82 */ /* 0x000e700000000a00 */
[----:B--2-4-:R-:W1:Y:S02]  /*54f0*/  LDC R94, c[0x0][0x374] ;  /* 0x0000dd00ff5e7b82 */ /* 0x014e640000000800 */
.L_x_115:
[----:B-1----:R-:W-:Y:S04]  /*5500*/  SHF.L.U32 R2, R96, 0x1f, RZ ;  /* 0x0000001f60027819 */ /* 0x002fe800000006ff */
[----:B------:R-:W1:Y:S02]  /*5510*/  SYNCS.PHASECHK.TRANS64.TRYWAIT P0, [UR52+0x140], R2 ;  /* 0x00014002ff0075a7 */ /* 0x000e640008001134 */
[----:B-1----:R-:W-:Y:S05]  /*5520*/  @!P0 BRA `(.L_x_85) ;  /* 0x0000003400588947 */ /* 0x002fea0003800000 */
.L_x_178:
[----:B------:R-:W2:Y:S01]  /*5530*/  LDC.64 R10, c[0x0][0xb10] ;  /* 0x0002c400ff0a7b82 */ /* 0x000ea20000000a00 */
[----:B------:R-:W4:Y:S01]  /*5540*/  LDS.128 R20, [UR52+0x180] ;  /* 0x00018034ff147984 */ /* 0x000f220008000c00 */
[----:B------:R-:W-:Y:S01]  /*5550*/  UIADD3 UR4, UPT, UPT, UR52, 0x148, URZ ;  /* 0x0000014834047890 */ /* 0x000fe2000fffe0ff */
[----:B-1----:R-:W-:Y:S01]  /*5560*/  IMAD R0, R45, 0x4, R1 ;  /* 0x000000042d007824 */ /* 0x002fe200078e0201 */
[----:B------:R-:W-:Y:S04]  /*5570*/  ISETP.NE.AND P1, PT, R41, 0x1, PT ;  /* 0x000000012900780c */ /* 0x000fe80003f25270 */
[----:B------:R-:W1:Y:S01]  /*5580*/  LDC.64 R8, c[0x0][0xb18] ;  /* 0x0002c600ff087b82 */ /* 0x000e620000000a00 */
[----:B------:R-:W-:Y:S01]  /*5590*/  UPRMT UR4, URZ, 0x654, UR4 ;  /* 0x00000654ff047896 */ /* 0x000fe20008000004 */
[----:B------:R-:W-:Y:S01]  /*55a0*/  ISETP.GE.AND P0, PT, R40, 0x1, PT ;  /* 0x000000012800780c */ /* 0x000fe20003f06270 */
[----:B------:R-:W-:Y:S01]  /*55b0*/  @!PT LDS RZ, [RZ] ;  /* 0x00000000fffff984 */ /* 0x000fe20000000800 */
[----:B------:R-:W-:Y:S01]  /*55c0*/  @!PT LDS RZ, [RZ] ;  /* 0x00000000fffff984 */ /* 0x000fe20000000800 */
[----:B------:R-:W-:Y:S01]  /*55d0*/  @!PT LDS RZ, [RZ] ;  /* 0x00000000fffff984 */ /* 0x000fe20000000800 */
[----:B------:R-:W-:Y:S01]  /*55e0*/  @!PT LDS RZ, [RZ] ;  /* 0x00000000fffff984 */ /* 0x000fe20000000800 */
[----:B------:R3:W-:Y:S06]  /*55f0*/  MEMBAR.ALL.CTA ;  /* 0x0000000000007992 */ /* 0x0007ec0000008000 */
[----:B---3--:R-:W3:Y:S01]  /*5600*/  FENCE.VIEW.ASYNC.S ;  /* 0x00000000000073c6 */ /* 0x008ee20000000000 */
[----:B------:R-:W1:Y:S08]  /*5610*/  @!P1 LDC R12, c[0x0][0xb20] ;  /* 0x0002c800ff0c9b82 */ /* 0x000e700000000800 */
[----:B------:R-:W1:Y:S01]  /*5620*/  @!P1 LDC R7, c[0x0][0xb0c] ;  /* 0x0002c300ff079b82 */ /* 0x000e620000000800 */
[----:B---3--:R-:W-:Y:S01]  /*5630*/  SYNCS.ARRIVE.TRANS64.RED.A1T0 RZ, [UR4], RZ ;  /* 0x000000ffffff79a7 */ /* 0x008fe20008100404 */
[----:B------:R3:W5:Y:S01]  /*5640*/  LDL R16, [R0] ;  /* 0x0000000000107983 */ /* 0x0007620000100800 */
[----:B----4-:R-:W-:Y:S04]  /*5650*/  LOP3.LUT P4, RZ, R22, 0x1, RZ, 0xc0, !PT ;  /* 0x0000000116ff7812 */ /* 0x010fe8000788c0ff */
[----:B------:R-:W-:Y:S09]  /*5660*/  P2R R107, PR, RZ, 0x10 ;  /* 0x00000010ff6b7803 */ /* 0x000ff20000000000 */
[----:B------:R-:W-:Y:S02]  /*5670*/  @P4 MOV R44, R20 ;  /* 0x00000014002c4202 */ /* 0x000fe40000000f00 */
[----:B------:R-:W-:Y:S01]  /*5680*/  @P4 LOP3.LUT R43, R21, 0xffff, RZ, 0xc0, !PT ;  /* 0x0000ffff152b4812 */ /* 0x000fe200078ec0ff */
[----:B--23--:R-:W-:Y:S06]  /*5690*/  @!P0 BRA `(.L_x_86) ;  /* 0x0000000000a48947 */ /* 0x00cfec0003800000 */
[----:B------:R-:W-:Y:S01]  /*56a0*/  IMAD.HI.U32 R0, R94, R39, RZ ;  /* 0x000000275e007227 */ /* 0x000fe200078e00ff */
[----:B------:R-:W-:Y:S02]  /*56b0*/  ISETP.NE.AND P0, PT, R38, 0x1, PT ;  /* 0x000000012600780c */ /* 0x000fe40003f05270 */
[----:B------:R-:W-:Y:S01]  /*56c0*/  ISETP.NE.AND P2, PT, R40, 0x1, PT ;  /* 0x000000012800780c */ /* 0x000fe20003f45270 */
[----:B------:R-:W-:Y:S01]  /*56d0*/  IMAD.HI.U32 R4, R95, R84, RZ ;  /* 0x000000545f047227 */ /* 0x000fe200078e00ff */
[----:B------:R-:W-:Y:S02]  /*56e0*/  SHF.R.U32.HI R0, RZ, R93, R0 ;  /* 0x0000005dff007219 */ /* 0x000fe40000011600 */
[----:B------:R-:W-:Y:S01]  /*56f0*/  ISETP.NE.AND P3, PT, R42, 0x1, PT ;  /* 0x000000012a00780c */ /* 0x000fe20003f65270 */
[----:B------:R-:W-:Y:S01]  /*5700*/  IMAD.HI.U32 R6, R43, R39, RZ ;  /* 0x000000272b067227 */ /* 0x000fe200078e00ff */
[-C--:B------:R-:W-:Y:S02]  /*5710*/  SHF.R.U32.HI R4, RZ, R85.reuse, R4 ;  /* 0x00000055ff047219 */ /* 0x080fe40000011604 */
        /* <DEDUP_REMOVED lines=14> */
[C---:B------:R-:W-:Y:S03]  /*5800*/  IMAD.HI.U32 R0, R3.reuse, R36, RZ ;  /* 0x0000002403007227 */ /* 0x040fe600078e00ff */
[C---:B------:R-:W-:Y:S02]  /*5810*/  ISETP.GE.OR P0, PT, R2.reuse, R5, P0 ;  /* 0x000000050200720c */ /* 0x040fe40000706670 */
[----:B------:R-:W-:Y:S04]  /*5820*/  SHF.R.U32.HI R0, RZ, R37, R0 ;  /* 0x00000025ff007219 */ /* 0x000fe80000011600 */
[C---:B------:R-:W-:Y:S05]  /*5830*/  SEL R6, R3.reuse, R0, !P2 ;  /* 0x0000000003067207 */ /* 0x040fea0005000000 */
        /* <DEDUP_REMOVED lines=14> */
[----:B------:R-:W-:Y:S07]  /*5920*/  IMAD R43, R3, R38, R43 ;  /* 0x00000026032b7224 */ /* 0x000fee00078e022b */
.L_x_86:
[----:B-1----:R-:W-:Y:S01]  /*5930*/  @!P1 ISETP.NE.AND P0, PT, R8, 0x1, PT ;  /* 0x000000010800980c */ /* 0x002fe20003f05270 */
[----:B------:R-:W-:Y:S01]  /*5940*/  @!P1 IMAD.HI.U32 R0, R44, R10, RZ ;  /* 0x0000000a2c009227 */ /* 0x000fe200078e00ff */
[----:B------:R-:W-:Y:S01]  /*5950*/  @!P1 ISETP.NE.AND P2, PT, R7, 0x1, PT ;  /* 0x000000010700980c */ /* 0x000fe20003f45270 */
[----:B------:R-:W-:Y:S01]  /*5960*/  ULOP3.LUT UP0, URZ, UR55, 0x1b0, URZ, 0xc0, !UPT ;  /* 0x000001b037ff7892 */ /* 0x000fe2000f80c0ff */
[----:B------:R-:W-:Y:S01]  /*5970*/  R2UR UR41, R14 ;  /* 0x000000000e2972ca */ /* 0x000fe200000e0000 */
[C---:B------:R-:W-:Y:S01]  /*5980*/  @!P1 IMAD.HI.U32 R2, R43.reuse, R9, RZ ;  /* 0x000000092b029227 */ /* 0x040fe200078e00ff */
[----:B------:R-:W-:Y:S02]  /*5990*/  @!P1 SHF.R.U32.HI R0, RZ, R11, R0 ;  /* 0x0000000bff009219 */ /* 0x000fe40000011600 */
[----:B------:R-:W-:Y:S02]  /*59a0*/  @P4 SHF.R.U32.HI R104, RZ, 0x10, R21 ;  /* 0x00000010ff684819 */ /* 0x000fe40000011615 */
[----:B------:R-:W-:Y:S02]  /*59b0*/  @!P1 SHF.R.U32.HI R2, RZ, R12, R2 ;  /* 0x0000000cff029219 */ /* 0x000fe40000011602 */
[----:B------:R-:W-:Y:S02]  /*59c0*/  @!P1 SEL R3, R44, R0, !P2 ;  /* 0x000000002c039207 */ /* 0x000fe40005000000 */
[----:B------:R-:W-:Y:S03]  /*59d0*/  @!P1 SEL R2, R43, R2, !P0 ;  /* 0x000000022b029207 */ /* 0x000fe60004000000 */
[----:B------:R-:W-:Y:S02]  /*59e0*/  USHF.L.U32 UR41, UR41, 0x6, URZ ;  /* 0x0000000629297899 */ /* 0x000fe400080006ff */
[----:B------:R-:W-:Y:S02]  /*59f0*/  @!P1 IMAD.IADD R0, R2, 0x1, -R3 ;  /* 0x0000000102009824 */ /* 0x000fe400078e0a03 */
[----:B------:R-:W-:Y:S02]  /*5a00*/  @!P1 IMAD.IADD R2, R3, 0x1, -R2 ;  /* 0x0000000103029824 */ /* 0x000fe400078e0a02 */
[----:B------:R-:W-:Y:S02]  /*5a10*/  @!P1 IMAD R44, R0, R7, R44 ;  /* 0x00000007002c9224 */ /* 0x000fe400078e022c */
[----:B------:R-:W-:Y:S01]  /*5a20*/  @!P1 IMAD R43, R2, R8, R43 ;  /* 0x00000008022b9224 */ /* 0x000fe200078e022b */
[----:B------:R-:W-:Y:S06]  /*5a30*/  BRA.U !UP0, `(.L_x_87) ;  /* 0x00000001087c7547 */ /* 0x000fec000b800000 */
[----:B------:R-:W1:Y:S01]  /*5a40*/  LDCU.64 UR8, c[0x4][0x80] ;  /* 0x01001000ff0877ac */ /* 0x000e620008000a00 */
[----:B------:R-:W-:Y:S01]  /*5a50*/  MOV R2, 0x0 ;  /* 0x0000000000027802 */ /* 0x000fe20000000f00 */
[----:B------:R-:W-:Y:S02]  /*5a60*/  HFMA2 R12, -RZ, RZ, 0, 5.9604644775390625e-08 ;  /* 0x00000001ff0c7431 */ /* 0x000fe400000001ff */
[----:B------:R-:W-:Y:S01]  /*5a70*/  IMAD.MOV.U32 R8, RZ, RZ, 0x70 ;  /* 0x00000070ff087424 */ /* 0x000fe200078e00ff */
[----:B------:R2:W3:Y:S01]  /*5a80*/  LDC.64 R14, c[0x4][R2] ;  /* 0x01000000020e7b82 */ /* 0x0004e20000000a00 */
[----:B------:R-:W4:Y:S01]  /*5a90*/  LDCU.64 UR6, c[0x4][0x88] ;  /* 0x01001100ff0677ac */ /* 0x000f220008000a00 */
[----:B------:R-:W-:Y:S01]  /*5aa0*/  IMAD.MOV.U32 R13, RZ, RZ, RZ ;  /* 0x000000ffff0d7224 */ /* 0x000fe200078e00ff */
[----:B------:R-:W2:Y:S01]  /*5ab0*/  LDCU.64 UR4, c[0x4][0x8] ;  /* 0x01000100ff0477ac */ /* 0x000ea20008000a00 */
[----:B-1----:R-:W-:Y:S01]  /*5ac0*/  MOV R5, UR9 ;  /* 0x0000000900057c02 */ /* 0x002fe20008000f00 */
[----:B------:R-:W-:Y:S01]  /*5ad0*/  IMAD.U32 R4, RZ, RZ, UR8 ;  /* 0x00000008ff047e24 */ /* 0x000fe2000f8e00ff */
[----:B----4-:R-:W-:Y:S01]  /*5ae0*/  MOV R7, UR7 ;  /* 0x0000000700077c02 */ /* 0x010fe20008000f00 */
[----:B------:R-:W-:Y:S01]  /*5af0*/  IMAD.U32 R6, RZ, RZ, UR6 ;  /* 0x00000006ff067e24 */ /* 0x000fe2000f8e00ff */
[----:B--2---:R-:W-:Y:S01]  /*5b00*/  MOV R11, UR5 ;  /* 0x00000005000b7c02 */ /* 0x004fe20008000f00 */
[----:B------:R-:W-:Y:S02]  /*5b10*/  IMAD.U32 R10, RZ, RZ, UR4 ;  /* 0x00000004ff0a7e24 */ /* 0x000fe4000f8e00ff */
[----:B------:R-:W-:Y:S07]  /*5b20*/  LEPC R20, `(.L_x_88) ;  /* 0x000000001014794e */ /* 0x000fee0000000000 */
[----:B---3-5:R-:W-:Y:S05]  /*5b30*/  CALL.ABS.NOINC R14 ;  /* 0x000000000e007343 */ /* 0x028fea0003c00000 */
.L_x_88:
[----:B------:R-:W1:Y:S01]  /*5b40*/  LDCU.64 UR8, c[0x4][0x80] ;  /* 0x01001000ff0877ac */ /* 0x000e620008000a00 */
[----:B------:R-:W2:Y:S01]  /*5b50*/  LDC.64 R2, c[0x4][R2] ;  /* 0x0100000002027b82 */ /* 0x000ea20000000a00 */
[----:B------:R-:W-:Y:S02]  /*5b60*/  HFMA2 R12, -RZ, RZ, 0, 5.9604644775390625e-08 ;  /* 0x00000001ff0c7431 */ /* 0x000fe400000001ff */
[----:B------:R-:W-:Y:S02]  /*5b70*/  IMAD.MOV.U32 R8, RZ, RZ, 0x70 ;  /* 0x00000070ff087424 */ /* 0x000fe400078e00ff */
[----:B------:R-:W-:Y:S01]  /*5b80*/  IMAD.MOV.U32 R13, RZ, RZ, RZ ;  /* 0x000000ffff0d7224 */ /* 0x000fe200078e00ff */
[----:B------:R-:W3:Y:S01]  /*5b90*/  LDCU.64 UR6, c[0x4][0x88] ;  /* 0x01001100ff0677ac */ /* 0x000ee20008000a00 */
[----:B------:R-:W4:Y:S01]  /*5ba0*/  LDCU.64 UR4, c[0x4][0x8] ;  /* 0x01000100ff0477ac */ /* 0x000f220008000a00 */
[----:B-1----:R-:W-:Y:S02]  /*5bb0*/  MOV R4, UR8 ;  /* 0x0000000800047c02 */ /* 0x002fe40008000f00 */
[----:B------:R-:W-:Y:S02]  /*5bc0*/  MOV R5, UR9 ;  /* 0x0000000900057c02 */ /* 0x000fe40008000f00 */
[----:B---3--:R-:W-:Y:S01]  /*5bd0*/  MOV R7, UR7 ;  /* 0x0000000700077c02 */ /* 0x008fe20008000f00 */
[----:B------:R-:W-:Y:S01]  /*5be0*/  IMAD.U32 R6, RZ, RZ, UR6 ;  /* 0x00000006ff067e24 */ /* 0x000fe2000f8e00ff */
[----:B----4-:R-:W-:Y:S01]  /*5bf0*/  MOV R11, UR5 ;  /* 0x00000005000b7c02 */ /* 0x010fe20008000f00 */
[----:B------:R-:W-:Y:S02]  /*5c00*/  IMAD.U32 R10, RZ, RZ, UR4 ;  /* 0x00000004ff0a7e24 */ /* 0x000fe4000f8e00ff */
[----:B------:R-:W-:Y:S07]  /*5c10*/  LEPC R20, `(.L_x_87) ;  /* 0x000000001014794e */ /* 0x000fee0000000000 */
[----:B--2---:R-:W-:Y:S05]  /*5c20*/  CALL.ABS.NOINC R2 ;  /* 0x0000000002007343 */ /* 0x004fea0003c00000 */
.L_x_87:
[----:B------:R-:W-:Y:S01]  /*5c30*/  ISETP.NE.U32.AND P3, PT, R82, RZ, PT ;  /* 0x000000ff5200720c */ /* 0x000fe20003f65070 */
[----:B------:R-:W-:Y:S01]  /*5c40*/  UISETP.NE.U32.AND UP0, UPT, UR46, URZ, UPT ;  /* 0x000000ff2e00728c */ /* 0x000fe2000bf05070 */
[----:B------:R-:W-:Y:S02]  /*5c50*/  ISETP.NE.AND P6, PT, R101, RZ, PT ;  /* 0x000000ff6500720c */ /* 0x000fe40003fc5270 */
[----:B------:R-:W-:Y:S01]  /*5c60*/  ISETP.NE.AND.EX P3, PT, R83, RZ, PT, P3 ;  /* 0x000000ff5300720c */ /* 0x000fe20003f65330 */
[----:B------:R-:W-:Y:S01]  /*5c70*/  UISETP.NE.AND.EX UP0, UPT, UR47, URZ, UPT, UP0 ;  /* 0x000000ff2f00728c */ /* 0x000fe2000bf05300 */
[----:B------:R-:W-:Y:S02]  /*5c80*/  ISETP.NE.U32.AND P1, PT, RZ, UR36, PT ;  /* 0x00000024ff007c0c */ /* 0x000fe4000bf25070 */
[----:B------:R-:W-:Y:S02]  /*5c90*/  PLOP3.LUT P0, PT, PT, PT, PT, 0x8, 0x80 ;  /* 0x000000000080781c */ /* 0x000fe40003f0e170 */
[----:B------:R-:W-:Y:S05]  /*5ca0*/  ISETP.NE.AND.EX P1, PT, RZ, UR37, PT, P1 ;  /* 0x00000025ff007c0c */ /* 0x000fea000bf25310 */
[----:B------:R-:W-:Y:S02]  /*5cb0*/  @P6 PLOP3.LUT P0, PT, P3, PT, PT, 0x80, 0x8 ;  /* 0x000000000008681c */ /* 0x000fe40001f0f070 */
[----:B------:R-:W-:Y:S11]  /*5cc0*/  @!P3 BRA `(.L_x_89) ;  /* 0x00000000002cb947 */ /* 0x000ff60003800000 */
[----:B------:R-:W-:Y:S01]  /*5cd0*/  ISETP.NE.U32.AND P2, PT, R80, RZ, PT ;  /* 0x000000ff5000720c */ /* 0x000fe20003f45070 */
[----:B------:R-:W-:Y:S03]  /*5ce0*/  IMAD.MOV.U32 R92, RZ, RZ, 0x1 ;  /* 0x00000001ff5c7424 */ /* 0x000fe600078e00ff */
[----:B------:R-:W-:Y:S11]  /*5cf0*/  ISETP.NE.AND.EX P2, PT, R81, RZ, PT, P2 ;  /* 0x000000ff5100720c */ /* 0x000ff60003f45320 */
[----:B------:R-:W-:Y:S02]  /*5d00*/  @!UPT UIADD3 URZ, UPT, UPT, URZ, URZ, URZ ;  /* 0x000000fffffff290 */ /* 0x000fe4000fffe0ff */
[----:B------:R-:W1:Y:S01]  /*5d10*/  @P2 LDC.64 R2, c[0x0][0x888] ;  /* 0x00022200ff022b82 */ /* 0x000e620000000a00 */
[----:B------:R-:W-:Y:S04]  /*5d20*/  @P2 IMAD R0, R17, R82, RZ ;  /* 0x0000005211002224 */ /* 0x000fe800078e02ff */
[----:B-1----:R-:W-:Y:S04]  /*5d30*/  @P2 IMAD.WIDE R2, R0, 0x4, R2 ;  /* 0x0000000400022825 */ /* 0x002fe800078e0202 */
[----:B------:R-:W-:Y:S01]  /*5d40*/  HFMA2 R0, -RZ, RZ, 0, 5.9604644775390625e-08 ;  /* 0x00000001ff007431 */ /* 0x000fe200000001ff */
[----:B-----5:R1:W5:Y:S04]  /*5d50*/  @P2 LDG.E R49, desc[UR50][R2.64] ;  /* 0x0000003202312981 */ /* 0x020368000c1e1900 */
[----:B------:R-:W-:Y:S01]  /*5d60*/  @!P2 PRMT R92, R0, 0x7610, R92 ;  /* 0x00007610005ca816 */ /* 0x000fe2000000005c */
[----:B-1----:R-:W2:Y:S06]  /*5d70*/  @!P2 LDC R49, c[0x0][0x880] ;  /* 0x00022000ff31ab82 */ /* 0x002eac0000000800 */
.L_x_89:
[----:B------:R-:W-:Y:S05]  /*5d80*/  BRA.U !UP0, `(.L_x_90) ;  /* 0x0000000108207547 */ /* 0x000fea000b800000 */
[----:B------:R-:W-:Y:S04]  /*5d90*/  ISETP.NE.U32.AND P2, PT, RZ, UR38, PT ;  /* 0x00000026ff007c0c */ /* 0x000fe8000bf45070 */
[----:B------:R-:W-:Y:S11]  /*5da0*/  ISETP.NE.AND.EX P2, PT, RZ, UR39, PT, P2 ;  /* 0x00000027ff007c0c */ /* 0x000ff6000bf45320 */
[----:B------:R-:W-:Y:S02]  /*5db0*/  @!UPT UIADD3 URZ, UPT, UPT, URZ, URZ, URZ ;  /* 0x000000fffffff290 */ /* 0x000fe4000fffe0ff */
[----:B------:R-:W1:Y:S01]  /*5dc0*/  @P2 LDC.64 R2, c[0x0][0x8a8] ;  /* 0x00022a00ff022b82 */ /* 0x000e620000000a00 */
[----:B------:R-:W-:Y:S04]  /*5dd0*/  @P2 IMAD R0, R17, UR46, RZ ;  /* 0x0000002e11002c24 */ /* 0x000fe8000f8e02ff */
[----:B-1----:R-:W-:Y:S05]  /*5de0*/  @P2 IMAD.WIDE R2, R0, 0x4, R2 ;  /* 0x0000000400022825 */ /* 0x002fea00078e0202 */
[----:B-----5:R1:W5:Y:S02]  /*5df0*/  @P2 LDG.E R47, desc[UR50][R2.64] ;  /* 0x00000032022f2981 */ /* 0x020364000c1e1900 */
[----:B-1----:R-:W3:Y:S02]  /*5e00*/  @!P2 LDC R47, c[0x0][0x8a0] ;  /* 0x00022800ff2fab82 */ /* 0x002ee40000000800 */
.L_x_90:
[----:B--2--5:R-:W-:Y:S01]  /*5e10*/  FSETP.NEU.AND P2, PT, R49, RZ, PT ;  /* 0x000000ff3100720b */ /* 0x024fe20003f4d000 */
[----:B------:R-:W-:Y:S01]  /*5e20*/  IMAD.SHL.U32 R110, R18, 0x80, RZ ;  /* 0x00000080126e7824 */ /* 0x000fe200078e00ff */
[----:B------:R-:W-:Y:S01]  /*5e30*/  SEL R4, RZ, 0xffffffff, P1 ;  /* 0xffffffffff047807 */ /* 0x000fe20000800000 */
[----:B------:R-:W-:Y:S01]  /*5e40*/  IMAD.SHL.U32 R75, R64, 0x2000, RZ ;  /* 0x00002000404b7824 */ /* 0x000fe200078e00ff */
[----:B------:R-:W-:Y:S01]  /*5e50*/  @P6 LOP3.LUT P1, RZ, R92, 0xff, RZ, 0xc0, !PT ;  /* 0x000000ff5cff6812 */ /* 0x000fe2000782c0ff */
[----:B------:R-:W-:Y:S01]  /*5e60*/  IMAD.HI.U32 R108, R110, R89, RZ ;  /* 0x000000596e6c7227 */ /* 0x000fe200078e00ff */
[----:B------:R-:W-:Y:S01]  /*5e70*/  @P6 SEL R0, RZ, 0xffffffff, P2 ;  /* 0xffffffffff006807 */ /* 0x000fe20001000000 */
[----:B------:R-:W-:Y:S01]  /*5e80*/  BSSY B1, `(.L_x_91) ;  /* 0x000004a000017945 */ /* 0x000fe20003800000 */
[----:B------:R-:W-:Y:S01]  /*5e90*/  LOP3.LUT R66, R98, 0x1, RZ, 0x3c, !PT ;  /* 0x0000000162427812 */ /* 0x000fe200078e3cff */
[----:B------:R-:W-:Y:S01]  /*5ea0*/  IMAD.SHL.U32 R114, R103, 0x10, RZ ;  /* 0x0000001067727824 */ /* 0x000fe200078e00ff */
[----:B------:R-:W-:Y:S01]  /*5eb0*/  @P0 SEL R0, R4, R0, !P1 ;  /* 0x0000000004000207 */ /* 0x000fe20004800000 */
[----:B------:R-:W-:Y:S01]  /*5ec0*/  IMAD.IADD R74, R106, 0x1, R75 ;  /* 0x000000016a4a7824 */ /* 0x000fe200078e024b */
[----:B------:R-:W-:Y:S01]  /*5ed0*/  ISETP.NE.AND P0, PT, R88, 0x1, PT ;  /* 0x000000015800780c */ /* 0x000fe20003f05270 */
[----:B------:R-:W-:Y:S01]  /*5ee0*/  IMAD.SHL.U32 R113, R102, 0x10, RZ ;  /* 0x0000001066717824 */ /* 0x000fe200078e00ff */
[----:B------:R-:W-:Y:S01]  /*5ef0*/  @P6 LOP3.LUT R0, R0, 0x1, RZ, 0xc0, !PT ;  /* 0x0000000100006812 */ /* 0x000fe200078ec0ff */
[----:B------:R-:W-:Y:S01]  /*5f00*/  IMAD.IADD R73, R74, 0x1, R114 ;  /* 0x000000014a497824 */ /* 0x000fe200078e0272 */
[----:B------:R-:W-:Y:S01]  /*5f10*/  SHF.R.U32.HI R108, RZ, R86, R108 ;  /* 0x00000056ff6c7219 */ /* 0x000fe2000001166c */
[----:B------:R-:W-:Y:S01]  /*5f20*/  IMAD.MOV.U32 R116, RZ, RZ, 0x1 ;  /* 0x00000001ff747424 */ /* 0x000fe200078e00ff */
[----:B------:R-:W-:Y:S01]  /*5f30*/  ISETP.NE.U32.OR P4, PT, R0, 0x1, !P6 ;  /* 0x000000010000780c */ /* 0x000fe20007785470 */
[----:B------:R-:W-:Y:S01]  /*5f40*/  IMAD.IADD R48, R46, 0x1, R16 ;  /* 0x000000012e307824 */ /* 0x000fe200078e0210 */
[----:B------:R-:W-:Y:S01]  /*5f50*/  LEA R0, R64, UR52, 0x3 ;  /* 0x0000003440007c11 */ /* 0x000fe2000f8e18ff */
[----:B------:R-:W-:Y:S01]  /*5f60*/  IMAD.MOV.U32 R115, RZ, RZ, R64 ;  /* 0x000000ffff737224 */ /* 0x000fe200078e0040 */
[----:B------:R-:W-:Y:S02]  /*5f70*/  SEL R108, R110, R108, !P0 ;  /* 0x0000006c6e6c7207 */ /* 0x000fe40004000000 */
[----:B------:R-:W-:Y:S02]  /*5f80*/  CS2R R78, SRZ ;  /* 0x00000000004e7805 */ /* 0x000fe4000001ff00 */
[----:B------:R-:W-:Y:S02]  /*5f90*/  ISETP.NE.AND P0, PT, R87, 0x1, PT ;  /* 0x000000015700780c */ /* 0x000fe40003f05270 */
[----:B------:R-:W-:Y:S02]  /*5fa0*/  CS2R R76, SRZ ;  /* 0x00000000004c7805 */ /* 0x000fe4000001ff00 */
[----:B------:R-:W-:Y:S01]  /*5fb0*/  LEA R65, R45, UR52, 0x3 ;  /* 0x000000342d417c11 */ /* 0x000fe2000f8e18ff */
[----:B------:R-:W-:Y:S01]  /*5fc0*/  IMAD.HI.U32 R109, R108, UR48, RZ ;  /* 0x000000306c6d7c27 */ /* 0x000fe2000f8e00ff */
[----:B------:R-:W-:Y:S02]  /*5fd0*/  SEL R3, RZ, 0xffffffff, P2 ;  /* 0xffffffffff037807 */ /* 0x000fe40001000000 */
[----:B------:R-:W-:Y:S01]  /*5fe0*/  LOP3.LUT P2, R111, R92, 0xff, RZ, 0xc0, !PT ;  /* 0x000000ff5c6f7812 */ /* 0x000fe2000784c0ff */
[----:B------:R-:W-:Y:S01]  /*5ff0*/  IMAD.MOV R5, RZ, RZ, -R108 ;  /* 0x000000ffff057224 */ /* 0x000fe200078e0a6c */
[----:B------:R-:W-:Y:S02]  /*6000*/  @P4 SHF.L.U32 R2, R66, 0x1f, RZ ;  /* 0x0000001f42024819 */ /* 0x000fe400000006ff */
[----:B------:R-:W-:Y:S02]  /*6010*/  CS2R R70, SRZ ;  /* 0x0000000000467805 */ /* 0x000fe4000001ff00 */
[----:B------:R-:W-:Y:S01]  /*6020*/  SHF.R.U32.HI R109, RZ, UR49, R109 ;  /* 0x00000031ff6d7c19 */ /* 0x000fe2000801166d */
[----:B------:R-:W-:Y:S01]  /*6030*/  IMAD R110, R88, R5, R110 ;  /* 0x00000005586e7224 */ /* 0x000fe200078e026e */
[----:B------:R1:W2:Y:S01]  /*6040*/  @P4 SYNCS.PHASECHK.TRANS64.TRYWAIT P1, [R0+URZ+0x100], R2 ;  /* 0x00010002000045a7 */ /* 0x0002a200080211ff */
[----:B------:R-:W-:Y:S02]  /*6050*/  @P3 SEL R3, R4, R3, !P2 ;  /* 0x0000000304033207 */ /* 0x000fe40005000000 */
[----:B------:R-:W-:Y:S02]  /*6060*/  CS2R R68, SRZ ;  /* 0x0000000000447805 */ /* 0x000fe4000001ff00 */
[----:B------:R-:W-:Y:S02]  /*6070*/  SEL R109, R108, R109, !P0 ;  /* 0x0000006d6c6d7207 */ /* 0x000fe40004000000 */
[----:B------:R-:W-:Y:S02]  /*6080*/  CS2R R62, SRZ ;  /* 0x00000000003e7805 */ /* 0x000fe4000001ff00 */
[----:B------:R-:W-:Y:S02]  /*6090*/  LOP3.LUT R3, R3, 0x1, RZ, 0xc0, !PT ;  /* 0x0000000103037812 */ /* 0x000fe400078ec0ff */
[----:B------:R-:W-:Y:S02]  /*60a0*/  CS2R R60, SRZ ;  /* 0x00000000003c7805 */ /* 0x000fe4000001ff00 */
[----:B------:R-:W-:Y:S01]  /*60b0*/  P2R R112, PR, RZ, 0x10 ;  /* 0x00000010ff707803 */ /* 0x000fe20000000000 */
[----:B------:R-:W-:Y:S01]  /*60c0*/  IMAD.MOV R4, RZ, RZ, -R109 ;  /* 0x000000ffff047224 */ /* 0x000fe200078e0a6d */
[----:B------:R-:W-:Y:S02]  /*60d0*/  ISETP.NE.U32.AND P2, PT, R3, 0x1, PT ;  /* 0x000000010300780c */ /* 0x000fe40003f45070 */
[----:B------:R-:W-:Y:S02]  /*60e0*/  CS2R R58, SRZ ;  /* 0x00000000003a7805 */ /* 0x000fe4000001ff00 */
[----:B------:R-:W-:Y:S01]  /*60f0*/  CS2R R56, SRZ ;  /* 0x0000000000387805 */ /* 0x000fe2000001ff00 */
[----:B------:R-:W-:Y:S01]  /*6100*/  IMAD R108, R87, R4, R108 ;  /* 0x00000004576c7224 */ /* 0x000fe200078e026c */
[----:B------:R-:W-:Y:S01]  /*6110*/  P2R R117, PR, RZ, 0x4 ;  /* 0x00000004ff757803 */ /* 0x000fe20000000000 */
[----:B------:R-:W-:Y:S02]  /*6120*/  IMAD.IADD R72, R74, 0x1, R113 ;  /* 0x000000014a487824 */ /* 0x000fe400078e0271 */
[----:B------:R-:W-:Y:S01]  /*6130*/  IMAD.IADD R67, R105, 0x1, R73 ;  /* 0x0000000169437824 */ /* 0x000fe200078e0249 */
[----:B-1----:R-:W-:Y:S04]  /*6140*/  SHF.L.U32 R2, R97, 0x1f, RZ ;  /* 0x0000001f61027819 */ /* 0x002fe800000006ff */
[----:B------:R1:W4:Y:S01]  /*6150*/  SYNCS.PHASECHK.TRANS64.TRYWAIT P0, [R65+URZ+0x150], R2 ;  /* 0x00015002410075a7 */ /* 0x00032200080011ff */
[----:B--2---:R-:W-:Y:S01]  /*6160*/  @P4 SEL R116, RZ, 0x1, !P1 ;  /* 0x00000001ff744807 */ /* 0x004fe20004800000 */
[----:B-1----:R-:W-:Y:S06]  /*6170*/  @!P4 BRA `(.L_x_92) ;  /* 0x000000000068c947 */ /* 0x002fec0003800000 */
[----:B------:R-:W-:Y:S01]  /*6180*/  ISETP.NE.AND P1, PT, R116, RZ, PT ;  /* 0x000000ff7400720c */ /* 0x000fe20003f25270 */
[----:B------:R-:W-:Y:S01]  /*6190*/  BSSY B0, `(.L_x_93) ;  /* 0x000000d000007945 */ /* 0x000fe20003800000 */
[----:B------:R-:W-:Y:S02]  /*61a0*/  CS2R R58, SRZ ;  /* 0x00000000003a7805 */ /* 0x000fe4000001ff00 */
[----:B------:R-:W-:Y:S02]  /*61b0*/  CS2R R56, SRZ ;  /* 0x0000000000387805 */ /* 0x000fe4000001ff00 */
[----:B------:R-:W-:Y:S02]  /*61c0*/  CS2R R62, SRZ ;  /* 0x00000000003e7805 */ /* 0x000fe4000001ff00 */
[----:B------:R-:W-:Y:S02]  /*61d0*/  CS2R R60, SRZ ;  /* 0x00000000003c7805 */ /* 0x000fe4000001ff00 */
[----:B------:R-:W-:Y:S02]  /*61e0*/  CS2R R70, SRZ ;  /* 0x0000000000467805 */ /* 0x000fe4000001ff00 */
[----:B------:R-:W-:Y:S02]  /*61f0*/  CS2R R68, SRZ ;  /* 0x0000000000447805 */ /* 0x000fe4000001ff00 */
[----:B------:R-:W-:Y:S02]  /*6200*/  CS2R R78, SRZ ;  /* 0x00000000004e7805 */ /* 0x000fe4000001ff00 */
[----:B------:R-:W-:Y:S01]  /*6210*/  CS2R R76, SRZ ;  /* 0x00000000004c7805 */ /* 0x000fe2000001ff00 */
[----:B------:R-:W-:Y:S06]  /*6220*/  @P1 BRA `(.L_x_94) ;  /* 0x00000000000c1947 */ /* 0x000fec0003800000 */
[----:B------:R-:W-:Y:S04]  /*6230*/  SHF.L.U32 R3, R66, 0x1f, RZ ;  /* 0x0000001f42037819 */ /* 0x000fe800000006ff */
[----:B------:R-:W1:Y:S02]  /*6240*/  SYNCS.PHASECHK.TRANS64.TRYWAIT P1, [R0+URZ+0x100], R3 ;  /* 0x00010003000075a7 */ /* 0x000e6400080211ff */
[----:B-1----:R-:W-:Y:S05]  /*6250*/  @!P1 BRA `(.L_x_95) ;  /* 0x0000002800249947 */ /* 0x002fea0003800000 */
.L_x_94:
[----:B------:R-:W-:Y:S05]  /*6260*/  BSYNC B0 ;  /* 0x0000000000007941 */ /* 0x000fea0003800000 */
.L_x_93:
[----:B------:R-:W-:Y:S01]  /*6270*/  ISETP.NE.AND P1, PT, R117, RZ, PT ;  /* 0x000000ff7500720c */ /* 0x000fe20003f25270 */
[----:B------:R-:W-:Y:S11]  /*6280*/  VIADD R115, R64, 0x1 ;  /* 0x0000000140737836 */ /* 0x000ff60000000000 */
[----:B------:R-:W-:Y:S01]  /*6290*/  @!UPT UIADD3 URZ, UPT, UPT, URZ, URZ, URZ ;  /* 0x000000fffffff290 */ /* 0x000fe2000fffe0ff */
[----:B------:R2:W2:Y:S04]  /*62a0*/  @P1 LDS.128 R56, [R74] ;  /* 0x000000004a381984 */ /* 0x0004a80000000c00 */
[----:B------:R2:W2:Y:S04]  /*62b0*/  @P1 LDS.128 R60, [R73+0x10] ;  /* 0x00001000493c1984 */ /* 0x0004a80000000c00 */
[----:B------:R2:W2:Y:S04]  /*62c0*/  @P1 LDS.128 R68, [R72+0x20] ;  /* 0x0000200048441984 */ /* 0x0004a80000000c00 */
[----:B------:R2:W2:Y:S01]  /*62d0*/  @P1 LDS.128 R76, [R67+0x10] ;  /* 0x00001000434c1984 */ /* 0x0004a20000000c00 */
[C---:B------:R-:W-:Y:S04]  /*62e0*/  ISETP.NE.AND P1, PT, R115.reuse, 0x3, PT ;  /* 0x000000037300780c */ /* 0x040fe80003f25270 */
[----:B-1----:R-:W-:Y:S02]  /*62f0*/  SEL R0, RZ, 0x1, P1 ;  /* 0x00000001ff007807 */ /* 0x002fe40000800000 */
[----:B------:R-:W-:Y:S02]  /*6300*/  SEL R115, R115, RZ, P1 ;  /* 0x000000ff73737207 */ /* 0x000fe40000800000 */
[----:B------:R-:W-:Y:S02]  /*6310*/  LOP3.LUT R66, R66, R0, RZ, 0x3c, !PT ;  /* 0x0000000042427212 */ /* 0x000fe400078e3cff */
.L_x_92:
[----:B------:R-:W-:Y:S05]  /*6320*/  BSYNC B1 ;  /* 0x0000000000017941 */ /* 0x000fea0003800000 */
.L_x_91:
[----:B------:R-:W-:Y:S04]  /*6330*/  SHF.R.U32.HI R0, RZ, 0x15, R48 ;  /* 0x00000015ff007819 */ /* 0x000fe80000011630 */
[----:B------:R-:W-:Y:S01]  /*6340*/  LOP3.LUT P1, RZ, R0, 0x3, R100, 0x48, !PT ;  /* 0x0000000300ff7812 */ /* 0x000fe20007824864 */
[----:B------:R-:W-:Y:S01]  /*6350*/  @!UPT UIADD3 URZ, UPT, UPT, URZ, URZ, URZ ;  /* 0x000000fffffff290 */ /* 0x000fe2000fffe0ff */
[----:B----4-:R-:W-:Y:S11]  /*6360*/  @P0 BRA `(.L_x_96) ;  /* 0x0000000000080947 */ /* 0x010ff60003800000 */
[----:B------:R-:W1:Y:S02]  /*6370*/  SYNCS.PHASECHK.TRANS64.TRYWAIT P0, [R65+URZ+0x150], R2 ;  /* 0x00015002410075a7 */ /* 0x000e6400080011ff */
[----:B-1----:R-:W-:Y:S05]  /*6380*/  @!P0 BRA `(.L_x_97) ;  /* 0x0000002400ec8947 */ /* 0x002fea0003800000 */
.L_x_96:
[----:B------:R-:W-:Y:S05]  /*6390*/  @!P1 BRA `(.L_x_98) ;  /* 0x0000000000409947 */ /* 0x000fea0003800000 */
[----:B------:R-:W4:Y:S01]  /*63a0*/  LDCU.64 UR8, c[0x4][0x70] ;  /* 0x01000e00ff0877ac */ /* 0x000f220008000a00 */
[----:B------:R-:W-:Y:S01]  /*63b0*/  MOV R3, 0x0 ;  /* 0x0000000000037802 */ /* 0x000fe20000000f00 */
[----:B------:R-:W-:Y:S02]  /*63c0*/  HFMA2 R12, -RZ, RZ, 0, 5.9604644775390625e-08 ;  /* 0x00000001ff0c7431 */ /* 0x000fe400000001ff */
[----:B------:R-:W-:Y:S02]  /*63d0*/  IMAD.MOV.U32 R8, RZ, RZ, 0x192 ;  /* 0x00000192ff087424 */ /* 0x000fe400078e00ff */
[----:B------:R-:W-:Y:S01]  /*63e0*/  IMAD.MOV.U32 R13, RZ, RZ, RZ ;  /* 0x000000ffff0d7224 */ /* 0x000fe200078e00ff */
[----:B------:R-:W5:Y:S01]  /*63f0*/  LDCU.64 UR6, c[0x4][0x78] ;  /* 0x01000f00ff0677ac */ /* 0x000f620008000a00 */
[----:B-1----:R-:W1:Y:S01]  /*6400*/  LDC.64 R2, c[0x4][R3] ;  /* 0x0100000003027b82 */ /* 0x002e620000000a00 */
[----:B------:R-:W3:Y:S01]  /*6410*/  LDCU.64 UR4, c[0x4][0x10] ;  /* 0x01000200ff0477ac */ /* 0x000ee20008000a00 */
[----:B----4-:R-:W-:Y:S01]  /*6420*/  MOV R5, UR9 ;  /* 0x0000000900057c02 */ /* 0x010fe20008000f00 */
[----:B------:R-:W-:Y:S01]  /*6430*/  IMAD.U32 R4, RZ, RZ, UR8 ;  /* 0x00000008ff047e24 */ /* 0x000fe2000f8e00ff */
[----:B-----5:R-:W-:Y:S01]  /*6440*/  MOV R7, UR7 ;  /* 0x0000000700077c02 */ /* 0x020fe20008000f00 */
[----:B------:R-:W-:Y:S01]  /*6450*/  IMAD.U32 R6, RZ, RZ, UR6 ;  /* 0x00000006ff067e24 */ /* 0x000fe2000f8e00ff */
[----:B---3--:R-:W-:Y:S01]  /*6460*/  MOV R11, UR5 ;  /* 0x00000005000b7c02 */ /* 0x008fe20008000f00 */
[----:B------:R-:W-:Y:S02]  /*6470*/  IMAD.U32 R10, RZ, RZ, UR4 ;  /* 0x00000004ff0a7e24 */ /* 0x000fe4000f8e00ff */
[----:B------:R-:W-:Y:S07]  /*6480*/  LEPC R20, `(.L_x_98) ;  /* 0x000000001014794e */ /* 0x000fee0000000000 */
[----:B-12---:R-:W-:Y:S05]  /*6490*/  CALL.ABS.NOINC R2 ;  /* 0x0000000002007343 */ /* 0x006fea0003c00000 */
.L_x_98:
[----:B--2---:R-:W-:Y:S01]  /*64a0*/  SHF.L.U32 R50, R56, 0x10, RZ ;  /* 0x0000001038327819 */ /* 0x004fe200000006ff */
[----:B------:R-:W-:Y:S05]  /*64b0*/  WARPSYNC.ALL ;  /* 0x0000000000007948 */ /* 0x000fea0003800000 */
[----:B------:R-:W-:Y:S01]  /*64c0*/  R2UR UR4, R48 ;  /* 0x00000000300472ca */ /* 0x000fe200000e0000 */
[----:B------:R-:W-:Y:S01]  /*64d0*/  BSSY.RECONVERGENT B0, `(.L_x_99) ;  /* 0x0000088000007945 */ /* 0x000fe20003800200 */
[----:B------:R-:W-:Y:S02]  /*64e0*/  LOP3.LUT R51, R56, 0xffff0000, RZ, 0xc0, !PT ;  /* 0xffff000038337812 */ /* 0x000fe400078ec0ff */
[----:B------:R-:W-:Y:S02]  /*64f0*/  SHF.L.U32 R52, R57, 0x10, RZ ;  /* 0x0000001039347819 */ /* 0x000fe400000006ff */
[----:B------:R-:W-:Y:S07]  /*6500*/  ISETP.NE.AND P0, PT, R99, RZ, PT ;  /* 0x000000ff6300720c */ /* 0x000fee0003f05270 */
[----:B------:R-:W3:Y:S02]  /*6510*/  LDTM.x32 R4, tmem[UR4] ;  /* 0x00000004000479ee */ /* 0x000ee400082c0000 */
[C---:B---3--:R-:W-:Y:S01]  /*6520*/  FMUL R0, R47.reuse, R4 ;  /* 0x000000042f007220 */ /* 0x048fe20000400000 */
[C---:B-1----:R-:W-:Y:S01]  /*6530*/  FMUL R2, R47.reuse, R5 ;  /* 0x000000052f027220 */ /* 0x042fe20000400000 */
[C---:B------:R-:W-:Y:S01]  /*6540*/  FMUL R4, R47.reuse, R8 ;  /* 0x000000082f047220 */ /* 0x040fe20000400000 */
[C---:B------:R-:W-:Y:S01]  /*6550*/  FMUL R3, R47.reuse, R6 ;  /* 0x000000062f037220 */ /* 0x040fe20000400000 */
[C---:B------:R-:W-:Y:S01]  /*6560*/  FMUL R5, R47.reuse, R9 ;  /* 0x000000092f057220 */ /* 0x040fe20000400000 */
[C---:B------:R-:W-:Y:S01]  /*6570*/  FMUL R8, R47.reuse, R12 ;  /* 0x0000000c2f087220 */ /* 0x040fe20000400000 */
[C---:B------:R-:W-:Y:S01]  /*6580*/  FMUL R6, R47.reuse, R10 ;  /* 0x0000000a2f067220 */ /* 0x040fe20000400000 */
[C---:B------:R-:W-:Y:S01]  /*6590*/  FMUL R9, R47.reuse, R13 ;  /* 0x0000000d2f097220 */ /* 0x040fe20000400000 */
[----:B------:R-:W-:Y:S01]  /*65a0*/  FMUL R12, R47, R16 ;  /* 0x000000102f0c7220 */ /* 0x000fe20000400000 */
[----:B------:R-:W-:Y:S01]  /*65b0*/  FFMA R0, R49, R50, R0 ;  /* 0x0000003231007223 */ /* 0x000fe20000000000 */
[C---:B------:R-:W-:Y:S01]  /*65c0*/  FMUL R10, R47.reuse, R14 ;  /* 0x0000000e2f0a7220 */ /* 0x040fe20000400000 */
[C---:B------:R-:W-:Y:S01]  /*65d0*/  FMUL R13, R47.reuse, R17 ;  /* 0x000000112f0d7220 */ /* 0x040fe20000400000 */
[----:B------:R-:W-:Y:S01]  /*65e0*/  FMUL R16, R47, R20 ;  /* 0x000000142f107220 */ /* 0x000fe20000400000 */
[----:B------:R-:W-:Y:S01]  /*65f0*/  FFMA R2, R49, R51, R2 ;  /* 0x0000003331027223 */ /* 0x000fe20000000002 */
[C---:B------:R-:W-:Y:S01]  /*6600*/  FMUL R14, R47.reuse, R18 ;  /* 0x000000122f0e7220 */ /* 0x040fe20000400000 */
[C---:B------:R-:W-:Y:S01]  /*6610*/  FMUL R17, R47.reuse, R21 ;  /* 0x000000152f117220 */ /* 0x040fe20000400000 */
[C---:B------:R-:W-:Y:S01]  /*6620*/  FMUL R20, R47.reuse, R24 ;  /* 0x000000182f147220 */ /* 0x040fe20000400000 */
[C---:B------:R-:W-:Y:S01]  /*6630*/  FMUL R18, R47.reuse, R22 ;  /* 0x000000162f127220 */ /* 0x040fe20000400000 */
[C---:B------:R-:W-:Y:S01]  /*6640*/  FMUL R21, R47.reuse, R25 ;  /* 0x000000192f157220 */ /* 0x040fe20000400000 */
[C---:B------:R-:W-:Y:S01]  /*6650*/  FMUL R24, R47.reuse, R28 ;  /* 0x0000001c2f187220 */ /* 0x040fe20000400000 */
[C---:B------:R-:W-:Y:S01]  /*6660*/  FMUL R22, R47.reuse, R26 ;  /* 0x0000001a2f167220 */ /* 0x040fe20000400000 */
[C---:B------:R-:W-:Y:S01]  /*6670*/  FMUL R25, R47.reuse, R29 ;  /* 0x0000001d2f197220 */ /* 0x040fe20000400000 */
[----:B------:R-:W-:Y:S01]  /*6680*/  FMUL R28, R47, R32 ;  /* 0x000000202f1c7220 */ /* 0x000fe20000400000 */
[----:B------:R-:W-:Y:S01]  /*6690*/  LOP3.LUT R32, R57, 0xffff0000, RZ, 0xc0, !PT ;  /* 0xffff000039207812 */ /* 0x000fe200078ec0ff */
[C---:B------:R-:W-:Y:S01]  /*66a0*/  FMUL R26, R47.reuse, R30 ;  /* 0x0000001e2f1a7220 */ /* 0x040fe20000400000 */
[----:B------:R-:W-:Y:S01]  /*66b0*/  FMUL R29, R47, R33 ;  /* 0x000000212f1d7220 */ /* 0x000fe20000400000 */
[----:B------:R-:W-:Y:S01]  /*66c0*/  SHF.L.U32 R33, R58, 0x10, RZ ;  /* 0x000000103a217819 */ /* 0x000fe200000006ff */
[----:B------:R-:W-:Y:S01]  /*66d0*/  FFMA R3, R49, R52, R3 ;  /* 0x0000003431037223 */ /* 0x000fe20000000003 */
[----:B------:R-:W-:Y:S01]  /*66e0*/  F2FP.BF16.F32.PACK_AB R52, R2, R0 ;  /* 0x000000000234723e */ /* 0x000fe200000010ff */
[----:B------:R-:W-:Y:S01]  /*66f0*/  FMUL R7, R47, R7 ;  /* 0x000000072f077220 */ /* 0x000fe20000400000 */
[----:B------:R-:W-:Y:S01]  /*6700*/  SHF.L.U32 R0, R59, 0x10, RZ ;  /* 0x000000103b007819 */ /* 0x000fe200000006ff */
[----:B------:R-:W-:Y:S01]  /*6710*/  FMUL R30, R47, R34 ;  /* 0x000000222f1e7220 */ /* 0x000fe20000400000 */
[----:B------:R-:W-:Y:S01]  /*6720*/  LOP3.LUT R34, R58, 0xffff0000, RZ, 0xc0, !PT ;  /* 0xffff00003a227812 */ /* 0x000fe200078ec0ff */
[----:B------:R-:W-:Y:S01]  /*6730*/  FFMA R7, R49, R32, R7 ;  /* 0x0000002031077223 */ /* 0x000fe20000000007 */
[----:B------:R-:W-:Y:S01]  /*6740*/  LOP3.LUT R2, R59, 0xffff0000, RZ, 0xc0, !PT ;  /* 0xffff00003b027812 */ /* 0x000fe200078ec0ff */
[----:B------:R-:W-:Y:S01]  /*6750*/  FFMA R4, R49, R33, R4 ;  /* 0x0000002131047223 */ /* 0x000fe20000000004 */
[----:B------:R-:W-:Y:S01]  /*6760*/  FMUL R11, R47, R11 ;  /* 0x0000000b2f0b7220 */ /* 0x000fe20000400000 */
[----:B------:R-:W-:Y:S01]  /*6770*/  FFMA R5, R49, R34, R5 ;  /* 0x0000002231057223 */ /* 0x000fe20000000005 */
[----:B------:R-:W-:Y:S01]  /*6780*/  F2FP.BF16.F32.PACK_AB R53, R7, R3 ;  /* 0x000000030735723e */ /* 0x000fe200000010ff */
[C---:B------:R-:W-:Y:S01]  /*6790*/  FFMA R6, R49.reuse, R0, R6 ;  /* 0x0000000031067223 */ /* 0x040fe20000000006 */
[C---:B------:R-:W-:Y:S01]  /*67a0*/  SHF.L.U32 R0, R60.reuse, 0x10, RZ ;  /* 0x000000103c007819 */ /* 0x040fe200000006ff */
[----:B------:R-:W-:Y:S01]  /*67b0*/  FFMA R11, R49, R2, R11 ;  /* 0x00000002310b7223 */ /* 0x000fe2000000000b */
[----:B------:R-:W-:Y:S01]  /*67c0*/  LOP3.LUT R2, R60, 0xffff0000, RZ, 0xc0, !PT ;  /* 0xffff00003c027812 */ /* 0x000fe200078ec0ff */
[----:B------:R-:W-:Y:S01]  /*67d0*/  FMUL R15, R47, R15 ;  /* 0x0000000f2f0f7220 */ /* 0x000fe20000400000 */
[----:B------:R-:W-:Y:S01]  /*67e0*/  SHF.L.U32 R3, R61, 0x10, RZ ;  /* 0x000000103d037819 */ /* 0x000fe200000006ff */
[----:B------:R-:W-:Y:S01]  /*67f0*/  FFMA R8, R49, R0, R8 ;  /* 0x0000000031087223 */ /* 0x000fe20000000008 */
[----:B------:R-:W-:Y:S01]  /*6800*/  LOP3.LUT R0, R61, 0xffff0000, RZ, 0xc0, !PT ;  /* 0xffff00003d007812 */ /* 0x000fe200078ec0ff */
[C---:B------:R-:W-:Y:S01]  /*6810*/  FFMA R9, R49.reuse, R2, R9 ;  /* 0x0000000231097223 */ /* 0x040fe20000000009 */
[C---:B------:R-:W-:Y:S01]  /*6820*/  SHF.L.U32 R2, R62.reuse, 0x10, RZ ;  /* 0x000000103e027819 */ /* 0x040fe200000006ff */
[----:B------:R-:W-:Y:S01]  /*6830*/  FFMA R10, R49, R3, R10 ;  /* 0x00000003310a7223 */ /* 0x000fe2000000000a */
[----:B------:R-:W-:Y:S01]  /*6840*/  SHF.L.U32 R3, R63, 0x10, RZ ;  /* 0x000000103f037819 */ /* 0x000fe200000006ff */
[C---:B------:R-:W-:Y:S01]  /*6850*/  FFMA R15, R49.reuse, R0, R15 ;  /* 0x00000000310f7223 */ /* 0x040fe2000000000f */
[----:B------:R-:W-:Y:S01]  /*6860*/  LOP3.LUT R0, R62, 0xffff0000, RZ, 0xc0, !PT ;  /* 0xffff00003e007812 */ /* 0x000fe200078ec0ff */
[----:B------:R-:W-:Y:S01]  /*6870*/  FFMA R12, R49, R2, R12 ;  /* 0x00000002310c7223 */ /* 0x000fe2000000000c */
[C---:B------:R-:W-:Y:S01]  /*6880*/  SHF.L.U32 R2, R68.reuse, 0x10, RZ ;  /* 0x0000001044027819 */ /* 0x040fe200000006ff */
[----:B------:R-:W-:Y:S01]  /*6890*/  FMUL R19, R47, R19 ;  /* 0x000000132f137220 */ /* 0x000fe20000400000 */
[----:B------:R-:W-:Y:S01]  /*68a0*/  F2FP.BF16.F32.PACK_AB R54, R5, R4 ;  /* 0x000000040536723e */ /* 0x000fe200000010ff */
[----:B------:R-:W-:Y:S01]  /*68b0*/  FFMA R13, R49, R0, R13 ;  /* 0x00000000310d7223 */ /* 0x000fe2000000000d */
[----:B------:R-:W-:Y:S01]  /*68c0*/  LOP3.LUT R0, R63, 0xffff0000, RZ, 0xc0, !PT ;  /* 0xffff00003f007812 */ /* 0x000fe200078ec0ff */
[----:B------:R-:W-:Y:S01]  /*68d0*/  FFMA R14, R49, R3, R14 ;  /* 0x00000003310e7223 */ /* 0x000fe2000000000e */
[----:B------:R-:W-:Y:S01]  /*68e0*/  LOP3.LUT R3, R68, 0xffff0000, RZ, 0xc0, !PT ;  /* 0xffff000044037812 */ /* 0x000fe200078ec0ff */
[----:B------:R-:W-:Y:S01]  /*68f0*/  FMUL R23, R47, R23 ;  /* 0x000000172f177220 */ /* 0x000fe20000400000 */
[----:B------:R-:W-:Y:S01]  /*6900*/  F2FP.BF16.F32.PACK_AB R55, R11, R6 ;  /* 0x000000060b37723e */ /* 0x000fe200000010ff */
[----:B------:R-:W-:Y:S01]  /*6910*/  FFMA R19, R49, R0, R19 ;  /* 0x0000000031137223 */ /* 0x000fe20000000013 */
[----:B------:R-:W-:Y:S01]  /*6920*/  SHF.L.U32 R0, R69, 0x10, RZ ;  /* 0x0000001045007819 */ /* 0x000fe200000006ff */
[----:B------:R-:W-:Y:S01]  /*6930*/  FFMA R16, R49, R2, R16 ;  /* 0x0000000231107223 */ /* 0x000fe20000000010 */
[----:B------:R-:W-:Y:S01]  /*6940*/  LOP3.LUT R2, R69, 0xffff0000, RZ, 0xc0, !PT ;  /* 0xffff000045027812 */ /* 0x000fe200078ec0ff */
[----:B------:R-:W-:Y:S01]  /*6950*/  FFMA R17, R49, R3, R17 ;  /* 0x0000000331117223 */ /* 0x000fe20000000011 */
[----:B------:R-:W-:Y:S01]  /*6960*/  SHF.L.U32 R3, R71, 0x10, RZ ;  /* 0x0000001047037819 */ /* 0x000fe200000006ff */
[C---:B------:R-:W-:Y:S01]  /*6970*/  FFMA R18, R49.reuse, R0, R18 ;  /* 0x0000000031127223 */ /* 0x040fe20000000012 */
[C---:B------:R-:W-:Y:S01]  /*6980*/  SHF.L.U32 R0, R70.reuse, 0x10, RZ ;  /* 0x0000001046007819 */ /* 0x040fe200000006ff */
[----:B------:R-:W-:Y:S01]  /*6990*/  FFMA R23, R49, R2, R23 ;  /* 0x0000000231177223 */ /* 0x000fe20000000017 */
[----:B------:R-:W-:Y:S01]  /*69a0*/  LOP3.LUT R2, R70, 0xffff0000, RZ, 0xc0, !PT ;  /* 0xffff000046027812 */ /* 0x000fe200078ec0ff */
[----:B------:R1:W-:Y:S01]  /*69b0*/  STS.128 [R74], R52 ;  /* 0x000000344a007388 */ /* 0x0003e20000000c00 */
[----:B------:R-:W-:Y:S01]  /*69c0*/  F2FP.BF16.F32.PACK_AB R8, R9, R8 ;  /* 0x000000080908723e */ /* 0x000fe200000010ff */
[----:B------:R-:W-:Y:S01]  /*69d0*/  FFMA R20, R49, R0, R20 ;  /* 0x0000000031147223 */ /* 0x000fe20000000014 */
[----:B------:R-:W-:Y:S01]  /*69e0*/  LOP3.LUT R0, R71, 0xffff0000, RZ, 0xc0, !PT ;  /* 0xffff000047007812 */ /* 0x000fe200078ec0ff */
[----:B------:R-:W-:Y:S01]  /*69f0*/  FMUL R27, R47, R27 ;  /* 0x0000001b2f1b7220 */ /* 0x000fe20000400000 */
[----:B------:R-:W-:Y:S01]  /*6a00*/  F2FP.BF16.F32.PACK_AB R9, R15, R10 ;  /* 0x0000000a0f09723e */ /* 0x000fe200000010ff */
[C---:B------:R-:W-:Y:S01]  /*6a10*/  FFMA R21, R49.reuse, R2, R21 ;  /* 0x0000000231157223 */ /* 0x040fe20000000015 */
[C---:B------:R-:W-:Y:S01]  /*6a20*/  SHF.L.U32 R2, R76.reuse, 0x10, RZ ;  /* 0x000000104c027819 */ /* 0x040fe200000006ff */
[C---:B------:R-:W-:Y:S01]  /*6a30*/  FFMA R22, R49.reuse, R3, R22 ;  /* 0x0000000331167223 */ /* 0x040fe20000000016 */
[----:B------:R-:W-:Y:S01]  /*6a40*/  FFMA R27, R49, R0, R27 ;  /* 0x00000000311b7223 */ /* 0x000fe2000000001b */
[----:B------:R-:W-:Y:S01]  /*6a50*/  LOP3.LUT R0, R76, 0xffff0000, RZ, 0xc0, !PT ;  /* 0xffff00004c007812 */ /* 0x000fe200078ec0ff */
[----:B------:R-:W-:Y:S01]  /*6a60*/  FMUL R31, R47, R31 ;  /* 0x0000001f2f1f7220 */ /* 0x000fe20000400000 */
[----:B------:R-:W-:Y:S01]  /*6a70*/  SHF.L.U32 R3, R77, 0x10, RZ ;  /* 0x000000104d037819 */ /* 0x000fe200000006ff */
[----:B------:R-:W-:Y:S01]  /*6a80*/  FFMA R24, R49, R2, R24 ;  /* 0x0000000231187223 */ /* 0x000fe20000000018 */
[----:B------:R-:W-:Y:S01]  /*6a90*/  F2FP.BF16.F32.PACK_AB R10, R13, R12 ;  /* 0x0000000c0d0a723e */ /* 0x000fe200000010ff */
[----:B------:R-:W-:Y:S01]  /*6aa0*/  FFMA R25, R49, R0, R25 ;  /* 0x0000000031197223 */ /* 0x000fe20000000019 */
[----:B------:R-:W-:Y:S01]  /*6ab0*/  F2FP.BF16.F32.PACK_AB R11, R19, R14 ;  /* 0x0000000e130b723e */ /* 0x000fe200000010ff */
[----:B------:R-:W-:Y:S01]  /*6ac0*/  FFMA R26, R49, R3, R26 ;  /* 0x00000003311a7223 */ /* 0x000fe2000000001a */
[----:B------:R-:W-:Y:S01]  /*6ad0*/  LOP3.LUT R0, R77, 0xffff0000, RZ, 0xc0, !PT ;  /* 0xffff00004d007812 */ /* 0x000fe200078ec0ff */
[----:B------:R-:W-:Y:S01]  /*6ae0*/  FMUL R35, R47, R35 ;  /* 0x000000232f237220 */ /* 0x000fe20000400000 */
[C---:B------:R-:W-:Y:S01]  /*6af0*/  SHF.L.U32 R2, R78.reuse, 0x10, RZ ;  /* 0x000000104e027819 */ /* 0x040fe200000006ff */
[----:B------:R1:W-:Y:S01]  /*6b00*/  STS.128 [R73+0x10], R8 ;  /* 0x0000100849007388 */ /* 0x0003e20000000c00 */
[----:B------:R-:W-:Y:S01]  /*6b10*/  LOP3.LUT R3, R78, 0xffff0000, RZ, 0xc0, !PT ;  /* 0xffff00004e037812 */ /* 0x000fe200078ec0ff */
[----:B------:R-:W-:Y:S01]  /*6b20*/  FFMA R31, R49, R0, R31 ;  /* 0x00000000311f7223 */ /* 0x000fe2000000001f */
[----:B------:R-:W-:Y:S01]  /*6b30*/  SHF.L.U32 R4, R79, 0x10, RZ ;  /* 0x000000104f047819 */ /* 0x000fe200000006ff */
[----:B------:R-:W-:Y:S01]  /*6b40*/  FFMA R28, R49, R2, R28 ;  /* 0x00000002311c7223 */ /* 0x000fe2000000001c */
[----:B------:R-:W-:Y:S01]  /*6b50*/  F2FP.BF16.F32.PACK_AB R16, R17, R16 ;  /* 0x000000101110723e */ /* 0x000fe200000010ff */
[----:B------:R-:W-:Y:S01]  /*6b60*/  FFMA R29, R49, R3, R29 ;  /* 0x00000003311d7223 */ /* 0x000fe2000000001d */
[----:B------:R-:W-:Y:S01]  /*6b70*/  LOP3.LUT R5, R79, 0xffff0000, RZ, 0xc0, !PT ;  /* 0xffff00004f057812 */ /* 0x000fe200078ec0ff */
[----:B------:R-:W-:Y:S01]  /*6b80*/  FFMA R30, R49, R4, R30 ;  /* 0x00000004311e7223 */ /* 0x000fe2000000001e */
[----:B------:R-:W-:Y:S02]  /*6b90*/  F2FP.BF16.F32.PACK_AB R17, R23, R18 ;  /* 0x000000121711723e */ /* 0x000fe400000010ff */
[----:B------:R-:W-:Y:S01]  /*6ba0*/  F2FP.BF16.F32.PACK_AB R18, R21, R20 ;  /* 0x000000141512723e */ /* 0x000fe200000010ff */
[----:B------:R-:W-:Y:S01]  /*6bb0*/  FFMA R35, R49, R5, R35 ;  /* 0x0000000531237223 */ /* 0x000fe20000000023 */
[----:B------:R-:W-:Y:S02]  /*6bc0*/  F2FP.BF16.F32.PACK_AB R19, R27, R22 ;  /* 0x000000161b13723e */ /* 0x000fe400000010ff */
[----:B------:R-:W-:Y:S02]  /*6bd0*/  F2FP.BF16.F32.PACK_AB R24, R25, R24 ;  /* 0x000000181918723e */ /* 0x000fe400000010ff */
[----:B------:R-:W-:Y:S01]  /*6be0*/  F2FP.BF16.F32.PACK_AB R25, R31, R26 ;  /* 0x0000001a1f19723e */ /* 0x000fe200000010ff */
[----:B------:R1:W-:Y:S01]  /*6bf0*/  STS.128 [R72+0x20], R16 ;  /* 0x0000201048007388 */ /* 0x0003e20000000c00 */
[----:B------:R-:W-:Y:S02]  /*6c00*/  F2FP.BF16.F32.PACK_AB R26, R29, R28 ;  /* 0x0000001c1d1a723e */ /* 0x000fe400000010ff */
[----:B------:R-:W-:Y:S02]  /*6c10*/  F2FP.BF16.F32.PACK_AB R27, R35, R30 ;  /* 0x0000001e231b723e */ /* 0x000fe400000010ff */
[----:B------:R-:W-:Y:S03]  /*6c20*/  IADD3 R0, PT, PT, R64, 0x1, RZ ;  /* 0x0000000140007810 */ /* 0x000fe60007ffe0ff */
[----:B------:R1:W-:Y:S01]  /*6c30*/  STS.128 [R67+0x10], R24 ;  /* 0x0000101843007388 */ /* 0x0003e20000000c00 */
[----:B------:R-:W-:Y:S01]  /*6c40*/  @!PT LDS RZ, [RZ] ;  /* 0x00000000fffff984 */ /* 0x000fe20000000800 */
[----:B------:R-:W-:Y:S01]  /*6c50*/  @!PT LDS RZ, [RZ] ;  /* 0x00000000fffff984 */ /* 0x000fe20000000800 */
[----:B------:R-:W-:Y:S01]  /*6c60*/  @!PT LDS RZ, [RZ] ;  /* 0x00000000fffff984 */ /* 0x000fe20000000800 */
[----:B------:R-:W-:Y:S01]  /*6c70*/  @!PT LDS RZ, [RZ] ;  /* 0x00000000fffff984 */ /* 0x000fe20000000800 */
[----:B------:R2:W-:Y:S07]  /*6c80*/  MEMBAR.ALL.CTA ;  /* 0x0000000000007992 */ /* 0x0005ee0000008000 */
[----:B--2---:R-:W2:Y:S02]  /*6c90*/  FENCE.VIEW.ASYNC.S ;  /* 0x00000000000073c6 */ /* 0x004ea40000000000 */
[----:B--2---:R-:W-:Y:S06]  /*6ca0*/  BAR.SYNC.DEFER_BLOCKING 0x1, 0x80 ;  /* 0x0042000000007b1d */ /* 0x004fec0000010000 */
[----:B------:R-:W-:Y:S05]  /*6cb0*/  @P0 BRA `(.L_x_100) ;  /* 0x0000000000240947 */ /* 0x000fea0003800000 */
[----:B------:R-:W-:Y:S01]  /*6cc0*/  R2UR UR4, R75 ;  /* 0x000000004b0472ca */ /* 0x000fe200000e0000 */
[----:B------:R-:W-:Y:S01]  /*6cd0*/  UIADD3 UR6, UP0, UPT, UR56, 0x680, URZ ;  /* 0x0000068038067890 */ /* 0x000fe2000ff1e0ff */
[----:B------:R-:W-:Y:S02]  /*6ce0*/  R2UR UR42, R110 ;  /* 0x000000006e2a72ca */ /* 0x000fe400000e0000 */
[----:B------:R-:W-:Y:S01]  /*6cf0*/  R2UR UR43, R108 ;  /* 0x000000006c2b72ca */ /* 0x000fe200000e0000 */
[----:B------:R-:W-:Y:S01]  /*6d00*/  UIADD3.X UR7, UPT, UPT, URZ, UR57, URZ, UP0, !UPT ;  /* 0x00000039ff077290 */ /* 0x000fe200087fe4ff */
[----:B------:R-:W-:Y:S07]  /*6d10*/  R2UR UR44, R109 ;  /* 0x000000006d2c72ca */ /* 0x000fee00000e0000 */
[----:B------:R-:W-:Y:S09]  /*6d20*/  UIADD3 UR40, UPT, UPT, UR52, 0x200, UR4 ;  /* 0x0000020034287890 */ /* 0x000ff2000fffe004 */
[----:B------:R2:W-:Y:S02]  /*6d30*/  UTMASTG.4D.IM2COL [UR40], [UR6] ;  /* 0x00000028060073b5 */ /* 0x0005e40008058000 */
[----:B--2---:R0:W-:Y:S02]  /*6d40*/  UTMACMDFLUSH ;  /* 0x00000000000079b7 */ /* 0x0041e40000000000 */
.L_x_100:
[----:B------:R-:W-:Y:S05]  /*6d50*/  BSYNC.RECONVERGENT B0 ;  /* 0x0000000000007941 */ /* 0x000fea0003800200 */
.L_x_99:
[----:B------:R-:W-:Y:S01]  /*6d60*/  R2UR UR40, R0 ;  /* 0x00000000002872ca */ /* 0x000fe200000e0000 */
[----:B------:R-:W-:Y:S11]  /*6d70*/  BSSY.RECONVERGENT B0, `(.L_x_101) ;  /* 0x0000006000007945 */ /* 0x000ff60003800200 */
[----:B------:R-:W-:Y:S01]  /*6d80*/  @!UPT UIADD3 URZ, UPT, UPT, URZ, URZ, URZ ;  /* 0x000000fffffff290 */ /* 0x000fe2000fffe0ff */
[----:B------:R-:W-:Y:S04]  /*6d90*/  UISETP.NE.AND UP0, UPT, UR40, 0x3, UPT ;  /* 0x000000032800788c */ /* 0x000fe8000bf05270 */
[----:B------:R-:W-:Y:S01]  /*6da0*/  USEL UR42, UR40, URZ, UP0 ;  /* 0x000000ff282a7287 */ /* 0x000fe20008000000 */
[----:B------:R-:W-:Y:S11]  /*6db0*/  @P0 BRA `(.L_x_102) ;  /* 0x0000000000040947 */ /* 0x000ff60003800000 */
[----:B------:R-:W-:Y:S04]  /*6dc0*/  DEPBAR.LE SB0, 0x1 ;  /* 0x000080400000791a */ /* 0x000fe80000000000 */
.L_x_102:
[----:B------:R-:W-:Y:S05]  /*6dd0*/  BSYNC.RECONVERGENT B0 ;  /* 0x0000000000007941 */ /* 0x000fea0003800200 */
.L_x_101:
[----:B------:R-:W-:Y:S01]  /*6de0*/  BAR.SYNC.DEFER_BLOCKING 0x1, 0x80 ;  /* 0x0042000000007b1d */ /* 0x000fe20000010000 */
[----:B------:R-:W-:Y:S01]  /*6df0*/  ISETP.NE.AND P1, PT, R112, RZ, PT ;  /* 0x000000ff7000720c */ /* 0x000fe20003f25270 */
[----:B------:R-:W-:Y:S01]  /*6e00*/  UISETP.NE.AND UP0, UPT, UR54, URZ, UPT ;  /* 0x000000ff3600728c */ /* 0x000fe2000bf05270 */
[----:B------:R-:W-:Y:S11]  /*6e10*/  LEA R3, R115, UR52, 0x3 ;  /* 0x0000003473037c11 */ /* 0x000ff6000f8e18ff */
[----:B------:R-:W-:Y:S01]  /*6e20*/  @P1 SHF.L.U32 R4, R66, 0x1f, RZ ;  /* 0x0000001f42041819 */ /* 0x000fe200000006ff */
[----:B------:R-:W-:Y:S06]  /*6e30*/  BRA.U !UP0, `(.L_x_103) ;  /* 0x0000000108287547 */ /* 0x000fec000b800000 */
[----:B------:R-:W2:Y:S01]  /*6e40*/  S2R R0, SR_CgaCtaId ;  /* 0x0000000000007919 */ /* 0x000ea20000008800 */
[----:B------:R-:W-:Y:S05]  /*6e50*/  IMAD.U32 R2, RZ, RZ, UR53 ;  /* 0x00000035ff027e24 */ /* 0x000fea000f8e00ff */
[C---:B------:R-:W-:Y:S01]  /*6e60*/  @P1 LEA R5, R2.reuse, UR52, 0x3 ;  /* 0x0000003402051c11 */ /* 0x040fe2000f8e18ff */
[----:B------:R-:W-:Y:S04]  /*6e70*/  VIADD R2, R2, 0x1 ;  /* 0x0000000102027836 */ /* 0x000fe80000000000 */
[----:B------:R-:W-:Y:S01]  /*6e80*/  @P1 VIADD R5, R5, 0x118 ;  /* 0x0000011805051836 */ /* 0x000fe20000000000 */
[C---:B------:R-:W-:Y:S04]  /*6e90*/  ISETP.NE.AND P0, PT, R2.reuse, 0x3, PT ;  /* 0x000000030200780c */ /* 0x040fe80003f05270 */
[----:B------:R-:W-:Y:S04]  /*6ea0*/  SEL R2, R2, RZ, P0 ;  /* 0x000000ff02027207 */ /* 0x000fe80000000000 */
[----:B------:R-:W-:Y:S02]  /*6eb0*/  R2UR UR53, R2 ;  /* 0x00000000023572ca */ /* 0x000fe400000e0000 */
[----:B--2---:R-:W-:Y:S04]  /*6ec0*/  @P1 PRMT R0, R0, 0x654, R5 ;  /* 0x0000065400001816 */ /* 0x004fe80000000005 */
[----:B------:R2:W-:Y:S09]  /*6ed0*/  @P1 SYNCS.ARRIVE.TRANS64.RED.A1T0 RZ, [R0+URZ], RZ ;  /* 0x000000ff00ff19a7 */ /* 0x0005f200081004ff */
.L_x_103:
[----:B------:R-:W3:Y:S01]  /*6ee0*/  @P1 SYNCS.PHASECHK.TRANS64.TRYWAIT P0, [R3+URZ+0x100], R4 ;  /* 0x00010004030015a7 */ /* 0x000ee200080011ff */
[----:B------:R-:W-:Y:S01]  /*6ef0*/  BSSY B1, `(.L_x_104) ;  /* 0x0000015000017945 */ /* 0x000fe20003800000 */
[----:B---3--:R-:W-:Y:S03]  /*6f00*/  @P1 SEL R116, RZ, 0x1, !P0 ;  /* 0x00000001ff741807 */ /* 0x008fe60004000000 */
[----:B------:R-:W-:Y:S05]  /*6f10*/  @!P1 BRA `(.L_x_105) ;  /* 0x0000000000489947 */ /* 0x000fea0003800000 */
[----:B------:R-:W-:Y:S01]  /*6f20*/  ISETP.NE.AND P1, PT, R117, RZ, PT ;  /* 0x000000ff7500720c */ /* 0x000fe20003f25270 */
[----:B------:R-:W-:Y:S01]  /*6f30*/  BSSY B0, `(.L_x_106) ;  /* 0x000000a000007945 */ /* 0x000fe20003800000 */
[----:B------:R-:W-:Y:S11]  /*6f40*/  ISETP.NE.AND P0, PT, R116, RZ, PT ;  /* 0x000000ff7400720c */ /* 0x000ff60003f05270 */
[----:B------:R-:W-:Y:S04]  /*6f50*/  @P1 IMAD R115, R115, 0x2000, R106 ;  /* 0x0000200073731824 */ /* 0x000fe800078e026a */
[----:B------:R-:W-:Y:S01]  /*6f60*/  @P1 IMAD.IADD R4, R114, 0x1, R115 ;  /* 0x0000000172041824 */ /* 0x000fe200078e0273 */
[----:B------:R-:W-:Y:S03]  /*6f70*/  @P1 IADD3 R2, PT, PT, R113, R115, RZ ;  /* 0x0000007371021210 */ /* 0x000fe60007ffe0ff */
[----:B--2---:R-:W-:Y:S01]  /*6f80*/  @P1 IMAD.IADD R0, R105, 0x1, R4 ;  /* 0x0000000169001824 */ /* 0x004fe200078e0204 */
[----:B------:R-:W-:Y:S06]  /*6f90*/  @P0 BRA `(.L_x_107) ;  /* 0x00000000000c0947 */ /* 0x000fec0003800000 */
[----:B------:R-:W-:Y:S04]  /*6fa0*/  SHF.L.U32 R66, R66, 0x1f, RZ ;  /* 0x0000001f42427819 */ /* 0x000fe800000006ff */
[----:B------:R-:W2:Y:S02]  /*6fb0*/  SYNCS.PHASECHK.TRANS64.TRYWAIT P0, [R3+URZ+0x100], R66 ;  /* 0x00010042030075a7 */ /* 0x000ea400080011ff */
[----:B--2---:R-:W-:Y:S05]  /*6fc0*/  @!P0 BRA `(.L_x_108) ;  /* 0x0000001800f08947 */ /* 0x004fea0003800000 */
.L_x_107:
[----:B------:R-:W-:Y:S05]  /*6fd0*/  BSYNC B0 ;  /* 0x0000000000007941 */ /* 0x000fea0003800000 */
.L_x_106:
[----:B------:R-:W-:Y:S11]  /*6fe0*/  ISETP.NE.AND P0, PT, R117, RZ, PT ;  /* 0x000000ff7500720c */ /* 0x000ff60003f05270 */
[----:B------:R-:W-:Y:S02]  /*6ff0*/  @!UPT UIADD3 URZ, UPT, UPT, URZ, URZ, URZ ;  /* 0x000000fffffff290 */ /* 0x000fe4000fffe0ff */
[----:B------:R3:W4:Y:S04]  /*7000*/  @P0 LDS.128 R56, [R115] ;  /* 0x0000000073380984 */ /* 0x0007280000000c00 */
[----:B------:R3:W1:Y:S04]  /*7010*/  @P0 LDS.128 R68, [R2+0x20] ;  /* 0x0000200002440984 */ /* 0x0006680000000c00 */
[----:B------:R3:W1:Y:S04]  /*7020*/  @P0 LDS.128 R60, [R4+0x10] ;  /* 0x00001000043c0984 */ /* 0x0006680000000c00 */
[----:B------:R3:W1:Y:S02]  /*7030*/  @P0 LDS.128 R76, [R0+0x10] ;  /* 0x00001000004c0984 */ /* 0x0006640000000c00 */
.L_x_105:
[----:B------:R-:W-:Y:S05]  /*7040*/  BSYNC B1 ;  /* 0x0000000000017941 */ /* 0x000fea0003800000 */
.L_x_104:
[----:B--23--:R-:W-:Y:S05]  /*7050*/  VIADD R0, R48, 0x20 ;  /* 0x0000002030007836 */ /* 0x00cfea0000000000 */
[----:B------:R-:W-:Y:S04]  /*7060*/  SHF.R.U32.HI R0, RZ, 0x15, R0 ;  /* 0x00000015ff007819 */ /* 0x000fe80000011600 */
[----:B------:R-:W-:Y:S11]  /*7070*/  LOP3.LUT P0, RZ, R0, 0x3, R100, 0x48, !PT ;  /* 0x0000000300ff7812 */ /* 0x000ff60007804864 */
[----:B------:R-:W-:Y:S02]  /*7080*/  @!UPT UIADD3 URZ, UPT, UPT, URZ, URZ, URZ ;  /* 0x000000fffffff290 */ /* 0x000fe4000fffe0ff */
[----:B------:R-:W-:Y:S05]  /*7090*/  @!P0 BRA `(.L_x_109) ;  /* 0x0000000000408947 */ /* 0x000fea0003800000 */
[----:B------:R-:W2:Y:S01]  /*70a0*/  LDCU.64 UR8, c[0x4][0x70] ;  /* 0x01000e00ff0877ac */ /* 0x000ea20008000a00 */
[----:B------:R-:W-:Y:S01]  /*70b0*/  MOV R3, 0x0 ;  /* 0x0000000000037802 */ /* 0x000fe20000000f00 */
[----:B------:R-:W-:Y:S02]  /*70c0*/  HFMA2 R12, -RZ, RZ, 0, 5.9604644775390625e-08 ;  /* 0x00000001ff0c7431 */ /* 0x000fe400000001ff */
[----:B-1----:R-:W-:Y:S02]  /*70d0*/  IMAD.MOV.U32 R8, RZ, RZ, 0x192 ;  /* 0x00000192ff087424 */ /* 0x002fe400078e00ff */
[----:B------:R-:W-:Y:S01]  /*70e0*/  IMAD.MOV.U32 R13, RZ, RZ, RZ ;  /* 0x000000ffff0d7224 */ /* 0x000fe200078e00ff */
[----:B------:R-:W1:Y:S01]  /*70f0*/  LDCU.64 UR6, c[0x4][0x78] ;  /* 0x01000f00ff0677ac */ /* 0x000e620008000a00 */
[----:B------:R-:W3:Y:S01]  /*7100*/  LDC.64 R2, c[0x4][R3] ;  /* 0x0100000003027b82 */ /* 0x000ee20000000a00 */
[----:B------:R-:W5:Y:S01]  /*7110*/  LDCU.64 UR4, c[0x4][0x10] ;  /* 0x01000200ff0477ac */ /* 0x000f620008000a00 */
[----:B--2---:R-:W-:Y:S01]  /*7120*/  MOV R5, UR9 ;  /* 0x0000000900057c02 */ /* 0x004fe20008000f00 */
[----:B------:R-:W-:Y:S01]  /*7130*/  IMAD.U32 R4, RZ, RZ, UR8 ;  /* 0x00000008ff047e24 */ /* 0x000fe2000f8e00ff */
[----:B-1----:R-:W-:Y:S01]  /*7140*/  MOV R7, UR7 ;  /* 0x0000000700077c02 */ /* 0x002fe20008000f00 */
[----:B------:R-:W-:Y:S01]  /*7150*/  IMAD.U32 R6, RZ, RZ, UR6 ;  /* 0x00000006ff067e24 */ /* 0x000fe2000f8e00ff */
[----:B-----5:R-:W-:Y:S01]  /*7160*/  MOV R11, UR5 ;  /* 0x00000005000b7c02 */ /* 0x020fe20008000f00 */
[----:B------:R-:W-:Y:S02]  /*7170*/  IMAD.U32 R10, RZ, RZ, UR4 ;  /* 0x00000004ff0a7e24 */ /* 0x000fe4000f8e00ff */
[----:B------:R-:W-:Y:S07]  /*7180*/  LEPC R20, `(.L_x_109) ;  /* 0x000000001014794e */ /* 0x000fee0000000000 */
[----:B---34-:R-:W-:Y:S05]  /*7190*/  CALL.ABS.NOINC R2 ;  /* 0x0000000002007343 */ /* 0x018fea0003c00000 */
.L_x_109:
[----:B------:R-:W-:Y:S01]  /*71a0*/  ISETP.NE.AND P0, PT, R99, RZ, PT ;  /* 0x000000ff6300720c */ /* 0x000fe20003f05270 */
[----:B------:R-:W-:Y:S05]  /*71b0*/  WARPSYNC.ALL ;  /* 0x0000000000007948 */ /* 0x000fea0003800000 */
[----:B------:R-:W-:Y:S01]  /*71c0*/  R2UR UR4, R48 ;  /* 0x00000000300472ca */ /* 0x000fe200000e0000 */
[----:B------:R-:W-:Y:S01]  /*71d0*/  USHF.L.U32 UR5, UR42, 0xd, URZ ;  /* 0x0000000d2a057899 */ /* 0x000fe200080006ff */
[----:B------:R-:W-:Y:S01]  /*71e0*/  R2UR UR6, R65 ;  /* 0x00000000410672ca */ /* 0x000fe200000e0000 */
[----:B------:R-:W-:Y:S01]  /*71f0*/  BSSY.RECONVERGENT B0, `(.L_x_110) ;  /* 0x000008f000007945 */ /* 0x000fe20003800200 */
[C---:B----4-:R-:W-:Y:S02]  /*7200*/  SHF.L.U32 R0, R56.reuse, 0x10, RZ ;  /* 0x0000001038007819 */ /* 0x050fe400000006ff */
[----:B------:R-:W-:Y:S02]  /*7210*/  LOP3.LUT R2, R56, 0xffff0000, RZ, 0xc0, !PT ;  /* 0xffff000038027812 */ /* 0x000fe400078ec0ff */
[C---:B------:R-:W-:Y:S02]  /*7220*/  SHF.L.U32 R3, R57.reuse, 0x10, RZ ;  /* 0x0000001039037819 */ /* 0x040fe400000006ff */
[----:B------:R-:W-:Y:S02]  /*7230*/  LOP3.LUT R48, R57, 0xffff0000, RZ, 0xc0, !PT ;  /* 0xffff000039307812 */ /* 0x000fe400078ec0ff */
[C---:B------:R-:W-:Y:S01]  /*7240*/  SHF.L.U32 R50, R58.reuse, 0x10, RZ ;  /* 0x000000103a327819 */ /* 0x040fe200000006ff */
[----:B-1----:R-:W1:Y:S01]  /*7250*/  LDTM.x32 R4, tmem[UR4+0x20] ;  /* 0x00002004000479ee */ /* 0x002e6200082c0000 */
[----:B------:R-:W-:Y:S01]  /*7260*/  LOP3.LUT R51, R58, 0xffff0000, RZ, 0xc0, !PT ;  /* 0xffff00003a337812 */ /* 0x000fe200078ec0ff */
[----:B------:R-:W-:Y:S01]  /*7270*/  NOP ;  /* 0x0000000000007918 */ /* 0x000fe20000000000 */
[C---:B------:R-:W-:Y:S01]  /*7280*/  SHF.L.U32 R52, R59.reuse, 0x10, RZ ;  /* 0x000000103b347819 */ /* 0x040fe200000006ff */
[----:B------:R-:W-:Y:S01]  /*7290*/  UIADD3 UR6, UPT, UPT, UR6, 0x160, URZ ;  /* 0x0000016006067890 */ /* 0x000fe2000fffe0ff */
[----:B------:R-:W-:Y:S02]  /*72a0*/  LOP3.LUT R53, R59, 0xffff0000, RZ, 0xc0, !PT ;  /* 0xffff00003b357812 */ /* 0x000fe400078ec0ff */
[C---:B------:R-:W-:Y:S01]  /*72b0*/  SHF.L.U32 R54, R60.reuse, 0x10, RZ ;  /* 0x000000103c367819 */ /* 0x040fe200000006ff */
[----:B------:R-:W-:Y:S01]  /*72c0*/  UPRMT UR6, UR45, 0x654, UR6 ;  /* 0x000006542d067896 */ /* 0x000fe20008000006 */
[----:B------:R-:W-:Y:S02]  /*72d0*/  LOP3.LUT R55, R60, 0xffff0000, RZ, 0xc0, !PT ;  /* 0xffff00003c377812 */ /* 0x000fe400078ec0ff */
[C---:B------:R-:W-:Y:S02]  /*72e0*/  SHF.L.U32 R56, R61.reuse, 0x10, RZ ;  /* 0x000000103d387819 */ /* 0x040fe400000006ff */
[----:B------:R-:W-:Y:S02]  /*72f0*/  LOP3.LUT R57, R61, 0xffff0000, RZ, 0xc0, !PT ;  /* 0xffff00003d397812 */ /* 0x000fe400078ec0ff */
[C---:B------:R-:W-:Y:S02]  /*7300*/  SHF.L.U32 R58, R62.reuse, 0x10, RZ ;  /* 0x000000103e3a7819 */ /* 0x040fe400000006ff */
[----:B------:R-:W-:Y:S01]  /*7310*/  LOP3.LUT R59, R62, 0xffff0000, RZ, 0xc0, !PT ;  /* 0xffff00003e3b7812 */ /* 0x000fe200078ec0ff */
[----:B-1----:R-:W-:Y:S01]  /*7320*/  SYNCS.ARRIVE.TRANS64.RED.A1T0 RZ, [UR6], RZ ;  /* 0x000000ffffff79a7 */ /* 0x002fe20008100406 */
[C---:B------:R-:W-:Y:S02]  /*7330*/  SHF.L.U32 R60, R63.reuse, 0x10, RZ ;  /* 0x000000103f3c7819 */ /* 0x040fe400000006ff */
[----:B------:R-:W-:Y:S02]  /*7340*/  LOP3.LUT R61, R63, 0xffff0000, RZ, 0xc0, !PT ;  /* 0xffff00003f3d7812 */ /* 0x000fe400078ec0ff */
[C---:B------:R-:W-:Y:S01]  /*7350*/  SHF.L.U32 R62, R68.reuse, 0x10, RZ ;  /* 0x00000010443e7819 */ /* 0x040fe200000006ff */
[C---:B------:R-:W-:Y:S01]  /*7360*/  FMUL R4, R47.reuse, R4 ;  /* 0x000000042f047220 */ /* 0x040fe20000400000 */
[----:B------:R-:W-:Y:S01]  /*7370*/  LOP3.LUT R63, R68, 0xffff0000, RZ, 0xc0, !PT ;  /* 0xffff0000443f7812 */ /* 0x000fe200078ec0ff */
[----:B------:R-:W-:Y:S01]  /*7380*/  FMUL R5, R47, R5 ;  /* 0x000000052f057220 */ /* 0x000fe20000400000 */
[----:B------:R-:W-:Y:S01]  /*7390*/  SHF.L.U32 R64, R69, 0x10, RZ ;  /* 0x0000001045407819 */ /* 0x000fe200000006ff */
[----:B------:R-:W-:Y:S01]  /*73a0*/  FMUL R6, R47, R6 ;  /* 0x000000062f067220 */ /* 0x000fe20000400000 */
[----:B------:R-:W-:Y:S01]  /*73b0*/  LOP3.LUT R65, R69, 0xffff0000, RZ, 0xc0, !PT ;  /* 0xffff000045417812 */ /* 0x000fe200078ec0ff */
[----:B------:R-:W-:Y:S01]  /*73c0*/  FMUL R7, R47, R7 ;  /* 0x000000072f077220 */ /* 0x000fe20000400000 */
[----:B------:R-:W-:Y:S01]  /*73d0*/  SHF.L.U32 R66, R70, 0x10, RZ ;  /* 0x0000001046427819 */ /* 0x000fe200000006ff */
[----:B------:R-:W-:Y:S01]  /*73e0*/  FFMA R4, R49, R0, R4 ;  /* 0x0000000031047223 */ /* 0x000fe20000000004 */
[C---:B------:R-:W-:Y:S01]  /*73f0*/  SHF.L.U32 R74, R78.reuse, 0x10, RZ ;  /* 0x000000104e4a7819 */ /* 0x040fe200000006ff */
[----:B------:R-:W-:Y:S01]  /*7400*/  FMUL R8, R47, R8 ;  /* 0x000000082f087220 */ /* 0x000fe20000400000 */
[----:B------:R-:W-:Y:S01]  /*7410*/  LOP3.LUT R75, R78, 0xffff0000, RZ, 0xc0, !PT ;  /* 0xffff00004e4b7812 */ /* 0x000fe200078ec0ff */
[C---:B------:R-:W-:Y:S01]  /*7420*/  FFMA R5, R49.reuse, R2, R5 ;  /* 0x0000000231057223 */ /* 0x040fe20000000005 */
[----:B------:R-:W-:Y:S01]  /*7430*/  LOP3.LUT R67, R70, 0xffff0000, RZ, 0xc0, !PT ;  /* 0xffff000046437812 */ /* 0x000fe200078ec0ff */
[C---:B------:R-:W-:Y:S01]  /*7440*/  FFMA R6, R49.reuse, R3, R6 ;  /* 0x0000000331067223 */ /* 0x040fe20000000006 */
[C---:B------:R-:W-:Y:S01]  /*7450*/  FFMA R7, R49.reuse, R48, R7 ;  /* 0x0000003031077223 */ /* 0x040fe20000000007 */
[----:B------:R-:W-:Y:S01]  /*7460*/  IADD3 R78, PT, PT, R106, UR5, RZ ;  /* 0x000000056a4e7c10 */ /* 0x000fe2000fffe0ff */
[----:B------:R-:W-:Y:S01]  /*7470*/  FFMA R8, R49, R50, R8 ;  /* 0x0000003231087223 */ /* 0x000fe20000000008 */
[----:B------:R-:W-:Y:S01]  /*7480*/  F2FP.BF16.F32.PACK_AB R4, R5, R4 ;  /* 0x000000040504723e */ /* 0x000fe200000010ff */
[----:B------:R-:W-:Y:S01]  /*7490*/  FMUL R9, R47, R9 ;  /* 0x000000092f097220 */ /* 0x000fe20000400000 */
[----:B------:R-:W-:Y:S01]  /*74a0*/  F2FP.BF16.F32.PACK_AB R5, R7, R6 ;  /* 0x000000060705723e */ /* 0x000fe200000010ff */
[----:B------:R-:W-:Y:S01]  /*74b0*/  FMUL R0, R47, R10 ;  /* 0x0000000a2f007220 */ /* 0x000fe20000400000 */
[-C--:B------:R-:W-:Y:S01]  /*74c0*/  IADD3 R114, PT, PT, R114, R78.reuse, RZ ;  /* 0x0000004e72727210 */ /* 0x080fe20007ffe0ff */
[----:B------:R-:W-:Y:S01]  /*74d0*/  FFMA R9, R49, R51, R9 ;  /* 0x0000003331097223 */ /* 0x000fe20000000009 */
[----:B------:R-:W-:Y:S01]  /*74e0*/  IADD3 R113, PT, PT, R113, R78, RZ ;  /* 0x0000004e71717210 */ /* 0x000fe20007ffe0ff */
[----:B------:R-:W-:Y:S01]  /*74f0*/  FFMA R0, R49, R52, R0 ;  /* 0x0000003431007223 */ /* 0x000fe20000000000 */
[C---:B------:R-:W-:Y:S01]  /*7500*/  FMUL R2, R47.reuse, R11 ;  /* 0x0000000b2f027220 */ /* 0x040fe20000400000 */
[----:B------:R-:W-:Y:S01]  /*7510*/  FMUL R3, R47, R12 ;  /* 0x0000000c2f037220 */ /* 0x000fe20000400000 */
[----:B------:R-:W-:Y:S01]  /*7520*/  F2FP.BF16.F32.PACK_AB R6, R9, R8 ;  /* 0x000000080906723e */ /* 0x000fe200000010ff */
[----:B------:R-:W-:Y:S01]  /*7530*/  FMUL R10, R47, R13 ;  /* 0x0000000d2f0a7220 */ /* 0x000fe20000400000 */
[C---:B------:R-:W-:Y:S01]  /*7540*/  FFMA R2, R49.reuse, R53, R2 ;  /* 0x0000003531027223 */ /* 0x040fe20000000002 */
[----:B------:R-:W-:Y:S01]  /*7550*/  FFMA R3, R49, R54, R3 ;  /* 0x0000003631037223 */ /* 0x000fe20000000003 */
[----:B------:R-:W-:Y:S01]  /*7560*/  FMUL R11, R47, R14 ;  /* 0x0000000e2f0b7220 */ /* 0x000fe20000400000 */
[----:B------:R-:W-:Y:S01]  /*7570*/  FFMA R10, R49, R55, R10 ;  /* 0x00000037310a7223 */ /* 0x000fe2000000000a */
[C---:B------:R-:W-:Y:S01]  /*7580*/  FMUL R15, R47.reuse, R15 ;  /* 0x0000000f2f0f7220 */ /* 0x040fe20000400000 */
[C---:B------:R-:W-:Y:S01]  /*7590*/  FMUL R12, R47.reuse, R16 ;  /* 0x000000102f0c7220 */ /* 0x040fe20000400000 */
[----:B------:R-:W-:Y:S01]  /*75a0*/  FMUL R13, R47, R17 ;  /* 0x000000112f0d7220 */ /* 0x000fe20000400000 */
[----:B------:R-:W-:Y:S01]  /*75b0*/  FFMA R11, R49, R56, R11 ;  /* 0x00000038310b7223 */ /* 0x000fe2000000000b */
[----:B------:R-:W-:Y:S01]  /*75c0*/  FMUL R14, R47, R18 ;  /* 0x000000122f0e7220 */ /* 0x000fe20000400000 */
[----:B------:R-:W-:Y:S01]  /*75d0*/  FFMA R15, R49, R57, R15 ;  /* 0x00000039310f7223 */ /* 0x000fe2000000000f */
[----:B------:R-:W-:Y:S01]  /*75e0*/  FMUL R19, R47, R19 ;  /* 0x000000132f137220 */ /* 0x000fe20000400000 */
[----:B------:R-:W-:Y:S01]  /*75f0*/  F2FP.BF16.F32.PACK_AB R7, R2, R0 ;  /* 0x000000000207723e */ /* 0x000fe200000010ff */
[----:B------:R-:W-:Y:S01]  /*7600*/  FFMA R12, R49, R58, R12 ;  /* 0x0000003a310c7223 */ /* 0x000fe2000000000c */
[----:B------:R-:W-:Y:S01]  /*7610*/  FMUL R16, R47, R20 ;  /* 0x000000142f107220 */ /* 0x000fe20000400000 */
[----:B------:R-:W-:Y:S01]  /*7620*/  FFMA R13, R49, R59, R13 ;  /* 0x0000003b310d7223 */ /* 0x000fe2000000000d */
[----:B------:R-:W-:Y:S01]  /*7630*/  FMUL R17, R47, R21 ;  /* 0x000000152f117220 */ /* 0x000fe20000400000 */
[----:B------:R1:W-:Y:S01]  /*7640*/  STS.128 [R106+UR5], R4 ;  /* 0x000000046a007988 */ /* 0x0003e20008000c05 */
[----:B------:R-:W-:Y:S01]  /*7650*/  SHF.L.U32 R68, R71, 0x10, RZ ;  /* 0x0000001047447819 */ /* 0x000fe200000006ff */
[----:B------:R-:W-:Y:S01]  /*7660*/  FFMA R14, R49, R60, R14 ;  /* 0x0000003c310e7223 */ /* 0x000fe2000000000e */
[----:B------:R-:W-:Y:S01]  /*7670*/  LOP3.LUT R69, R71, 0xffff0000, RZ, 0xc0, !PT ;  /* 0xffff000047457812 */ /* 0x000fe200078ec0ff */
[----:B------:R-:W-:Y:S01]  /*7680*/  FMUL R18, R47, R22 ;  /* 0x000000162f127220 */ /* 0x000fe20000400000 */
[----:B------:R-:W-:Y:S01]  /*7690*/  SHF.L.U32 R70, R76, 0x10, RZ ;  /* 0x000000104c467819 */ /* 0x000fe200000006ff */
[----:B------:R-:W-:Y:S01]  /*76a0*/  FFMA R19, R49, R61, R19 ;  /* 0x0000003d31137223 */ /* 0x000fe20000000013 */
[----:B------:R-:W-:Y:S01]  /*76b0*/  FMUL R23, R47, R23 ;  /* 0x000000172f177220 */ /* 0x000fe20000400000 */
[----:B------:R-:W-:Y:S01]  /*76c0*/  FFMA R16, R49, R62, R16 ;  /* 0x0000003e31107223 */ /* 0x000fe20000000010 */
[----:B------:R-:W-:Y:S01]  /*76d0*/  FMUL R20, R47, R24 ;  /* 0x000000182f147220 */ /* 0x000fe20000400000 */
[----:B------:R-:W-:Y:S01]  /*76e0*/  FFMA R17, R49, R63, R17 ;  /* 0x0000003f31117223 */ /* 0x000fe20000000011 */
[----:B------:R-:W-:Y:S01]  /*76f0*/  FMUL R21, R47, R25 ;  /* 0x000000192f157220 */ /* 0x000fe20000400000 */
[----:B------:R-:W-:Y:S01]  /*7700*/  FFMA R18, R49, R64, R18 ;  /* 0x0000004031127223 */ /* 0x000fe20000000012 */
[----:B------:R-:W-:Y:S01]  /*7710*/  FMUL R22, R47, R26 ;  /* 0x0000001a2f167220 */ /* 0x000fe20000400000 */
[----:B------:R-:W-:Y:S01]  /*7720*/  F2FP.BF16.F32.PACK_AB R8, R10, R3 ;  /* 0x000000030a08723e */ /* 0x000fe200000010ff */
[----:B------:R-:W-:Y:S01]  /*7730*/  FFMA R23, R49, R65, R23 ;  /* 0x0000004131177223 */ /* 0x000fe20000000017 */
[----:B------:R-:W-:Y:S01]  /*7740*/  F2FP.BF16.F32.PACK_AB R9, R15, R11 ;  /* 0x0000000b0f09723e */ /* 0x000fe200000010ff */
[----:B------:R-:W-:Y:S01]  /*7750*/  FMUL R27, R47, R27 ;  /* 0x0000001b2f1b7220 */ /* 0x000fe20000400000 */
[----:B------:R-:W-:Y:S01]  /*7760*/  F2FP.BF16.F32.PACK_AB R10, R13, R12 ;  /* 0x0000000c0d0a723e */ /* 0x000fe200000010ff */
[----:B------:R-:W-:Y:S01]  /*7770*/  FFMA R20, R49, R66, R20 ;  /* 0x0000004231147223 */ /* 0x000fe20000000014 */
[----:B------:R-:W-:Y:S01]  /*7780*/  F2FP.BF16.F32.PACK_AB R11, R19, R14 ;  /* 0x0000000e130b723e */ /* 0x000fe200000010ff */
[----:B------:R-:W-:Y:S01]  /*7790*/  FMUL R24, R47, R28 ;  /* 0x0000001c2f187220 */ /* 0x000fe20000400000 */
[----:B------:R-:W-:Y:S01]  /*77a0*/  LOP3.LUT R71, R76, 0xffff0000, RZ, 0xc0, !PT ;  /* 0xffff00004c477812 */ /* 0x000fe200078ec0ff */
[----:B------:R-:W-:Y:S01]  /*77b0*/  FFMA R21, R49, R67, R21 ;  /* 0x0000004331157223 */ /* 0x000fe20000000015 */
[----:B------:R-:W-:Y:S01]  /*77c0*/  SHF.L.U32 R72, R77, 0x10, RZ ;  /* 0x000000104d487819 */ /* 0x000fe200000006ff */
[----:B------:R1:W-:Y:S01]  /*77d0*/  STS.128 [R114+0x10], R8 ;  /* 0x0000100872007388 */ /* 0x0003e20000000c00 */
[----:B------:R-:W-:Y:S01]  /*77e0*/  FMUL R25, R47, R29 ;  /* 0x0000001d2f197220 */ /* 0x000fe20000400000 */
[----:B------:R-:W-:Y:S01]  /*77f0*/  FFMA R22, R49, R68, R22 ;  /* 0x0000004431167223 */ /* 0x000fe20000000016 */
[----:B------:R-:W-:Y:S01]  /*7800*/  LOP3.LUT R73, R77, 0xffff0000, RZ, 0xc0, !PT ;  /* 0xffff00004d497812 */ /* 0x000fe200078ec0ff */
[----:B------:R-:W-:Y:S01]  /*7810*/  FMUL R26, R47, R30 ;  /* 0x0000001e2f1a7220 */ /* 0x000fe20000400000 */
[----:B------:R-:W-:Y:S01]  /*7820*/  FFMA R27, R49, R69, R27 ;  /* 0x00000045311b7223 */ /* 0x000fe2000000001b */
[----:B------:R-:W-:Y:S01]  /*7830*/  FMUL R31, R47, R31 ;  /* 0x0000001f2f1f7220 */ /* 0x000fe20000400000 */
[----:B------:R-:W-:Y:S01]  /*7840*/  FFMA R24, R49, R70, R24 ;  /* 0x0000004631187223 */ /* 0x000fe20000000018 */
[----:B------:R-:W-:Y:S01]  /*7850*/  FMUL R28, R47, R32 ;  /* 0x000000202f1c7220 */ /* 0x000fe20000400000 */
[----:B------:R-:W-:Y:S01]  /*7860*/  FFMA R25, R49, R71, R25 ;  /* 0x0000004731197223 */ /* 0x000fe20000000019 */
[----:B------:R-:W-:Y:S01]  /*7870*/  SHF.L.U32 R76, R79, 0x10, RZ ;  /* 0x000000104f4c7819 */ /* 0x000fe200000006ff */
[----:B------:R-:W-:Y:S01]  /*7880*/  FMUL R29, R47, R33 ;  /* 0x000000212f1d7220 */ /* 0x000fe20000400000 */
[----:B------:R-:W-:Y:S01]  /*7890*/  F2FP.BF16.F32.PACK_AB R16, R17, R16 ;  /* 0x000000101110723e */ /* 0x000fe200000010ff */
[----:B------:R-:W-:Y:S01]  /*78a0*/  FFMA R26, R49, R72, R26 ;  /* 0x00000048311a7223 */ /* 0x000fe2000000001a */
[----:B------:R-:W-:Y:S01]  /*78b0*/  LOP3.LUT R77, R79, 0xffff0000, RZ, 0xc0, !PT ;  /* 0xffff00004f4d7812 */ /* 0x000fe200078ec0ff */
[----:B------:R-:W-:Y:S01]  /*78c0*/  FMUL R30, R47, R34 ;  /* 0x000000222f1e7220 */ /* 0x000fe20000400000 */
[----:B------:R-:W-:Y:S01]  /*78d0*/  F2FP.BF16.F32.PACK_AB R17, R23, R18 ;  /* 0x000000121711723e */ /* 0x000fe200000010ff */
[----:B------:R-:W-:Y:S01]  /*78e0*/  FFMA R31, R49, R73, R31 ;  /* 0x00000049311f7223 */ /* 0x000fe2000000001f */
[----:B------:R-:W-:Y:S01]  /*78f0*/  FMUL R35, R47, R35 ;  /* 0x000000232f237220 */ /* 0x000fe20000400000 */
[----:B------:R-:W-:Y:S01]  /*7900*/  F2FP.BF16.F32.PACK_AB R18, R21, R20 ;  /* 0x000000141512723e */ /* 0x000fe200000010ff */
[----:B------:R-:W-:Y:S01]  /*7910*/  FFMA R28, R49, R74, R28 ;  /* 0x0000004a311c7223 */ /* 0x000fe2000000001c */
[----:B------:R-:W-:Y:S01]  /*7920*/  F2FP.BF16.F32.PACK_AB R19, R27, R22 ;  /* 0x000000161b13723e */ /* 0x000fe200000010ff */
[C---:B------:R-:W-:Y:S01]  /*7930*/  FFMA R29, R49.reuse, R75, R29 ;  /* 0x0000004b311d7223 */ /* 0x040fe2000000001d */
[C---:B------:R-:W-:Y:S01]  /*7940*/  FFMA R30, R49.reuse, R76, R30 ;  /* 0x0000004c311e7223 */ /* 0x040fe2000000001e */
[----:B------:R-:W-:Y:S01]  /*7950*/  FFMA R35, R49, R77, R35 ;  /* 0x0000004d31237223 */ /* 0x000fe20000000023 */
[----:B------:R-:W-:Y:S01]  /*7960*/  F2FP.BF16.F32.PACK_AB R24, R25, R24 ;  /* 0x000000181918723e */ /* 0x000fe200000010ff */
[----:B------:R1:W-:Y:S01]  /*7970*/  STS.128 [R113+0x20], R16 ;  /* 0x0000201071007388 */ /* 0x0003e20000000c00 */
[----:B------:R-:W-:Y:S02]  /*7980*/  F2FP.BF16.F32.PACK_AB R25, R31, R26 ;  /* 0x0000001a1f19723e */ /* 0x000fe400000010ff */
[----:B------:R-:W-:Y:S02]  /*7990*/  F2FP.BF16.F32.PACK_AB R26, R29, R28 ;  /* 0x0000001c1d1a723e */ /* 0x000fe400000010ff */
[----:B------:R-:W-:Y:S02]  /*79a0*/  F2FP.BF16.F32.PACK_AB R27, R35, R30 ;  /* 0x0000001e231b723e */ /* 0x000fe400000010ff */
[----:B------:R-:W-:Y:S05]  /*79b0*/  IADD3 R0, PT, PT, R105, R114, RZ ;  /* 0x0000007269007210 */ /* 0x000fea0007ffe0ff */
        /* <DEDUP_REMOVED lines=11> */
[----:B------:R-:W-:Y:S01]  /*7a70*/  R2UR UR11, R108 ;  /* 0x000000006c0b72ca */ /* 0x000fe200000e0000 */
[----:B------:R-:W-:Y:S01]  /*7a80*/  UIADD3 UR9, UPT, UPT, UR41, 0x20, URZ ;  /* 0x0000002029097890 */ /* 0x000fe2000fffe0ff */
[----:B------:R-:W-:Y:S01]  /*7a90*/  R2UR UR12, R109 ;  /* 0x000000006d0c72ca */ /* 0x000fe200000e0000 */
[----:B------:R-:W-:Y:S02]  /*7aa0*/  UIADD3 UR8, UPT, UPT, UR52, 0x200, UR5 ;  /* 0x0000020034087890 */ /* 0x000fe4000fffe005 */
[----:B------:R-:W-:Y:S10]  /*7ab0*/  UIADD3.X UR7, UPT, UPT, URZ, UR57, URZ, UP0, !UPT ;  /* 0x00000039ff077290 */ /* 0x000ff400087fe4ff */
[----:B------:R2:W-:Y:S02]  /*7ac0*/  UTMASTG.4D.IM2COL [UR8], [UR6] ;  /* 0x00000008060073b5 */ /* 0x0005e40008058000 */
[----:B--2---:R0:W-:Y:S02]  /*7ad0*/  UTMACMDFLUSH ;  /* 0x00000000000079b7 */ /* 0x0041e40000000000 */
.L_x_111:
[----:B------:R-:W-:Y:S05]  /*7ae0*/  BSYNC.RECONVERGENT B0 ;  /* 0x0000000000007941 */ /* 0x000fea0003800200 */
.L_x_110:
[----:B-1----:R-:W-:Y:S01]  /*7af0*/  MOV R0, UR40 ;  /* 0x0000002800007c02 */ /* 0x002fe20008000f00 */
[----:B------:R-:W-:Y:S01]  /*7b00*/  UIADD3 UR42, UPT, UPT, UR42, 0x1, URZ ;  /* 0x000000012a2a7890 */ /* 0x000fe2000fffe0ff */
[----:B------:R-:W-:Y:S05]  /*7b10*/  BSSY.RECONVERGENT B0, `(.L_x_112) ;  /* 0x0000005000007945 */ /* 0x000fea0003800200 */
[----:B------:R-:W-:Y:S02]  /*7b20*/  MOV R2, UR42 ;  /* 0x0000002a00027c02 */ /* 0x000fe40008000f00 */
[----:B------:R-:W-:Y:S01]  /*7b30*/  MOV R64, UR42 ;  /* 0x0000002a00407c02 */ /* 0x000fe20008000f00 */
[----:B------:R-:W-:Y:S05]  /*7b40*/  @P0 BRA `(.L_x_113) ;  /* 0x0000000000040947 */ /* 0x000fea0003800000 */
[----:B------:R-:W-:Y:S04]  /*7b50*/  DEPBAR.LE SB0, 0x1 ;  /* 0x000080400000791a */ /* 0x000fe80000000000 */
.L_x_113:
[----:B------:R-:W-:Y:S05]  /*7b60*/  BSYNC.RECONVERGENT B0 ;  /* 0x0000000000007941 */ /* 0x000fea0003800200 */
.L_x_112:
[----:B------:R-:W-:Y:S01]  /*7b70*/  BAR.SYNC.DEFER_BLOCKING 0x1, 0x80 ;  /* 0x0042000000007b1d */ /* 0x000fe20000010000 */
[----:B------:R-:W-:Y:S01]  /*7b80*/  ISETP.NE.AND P0, PT, R2, 0x3, PT ;  /* 0x000000030200780c */ /* 0x000fe20003f05270 */
[----:B------:R-:W-:Y:S01]  /*7b90*/  UISETP.NE.AND UP0, UPT, UR54, -0x2, UPT ;  /* 0xfffffffe3600788c */ /* 0x000fe2000bf05270 */
[----:B------:R-:W-:Y:S02]  /*7ba0*/  VIADD R45, R45, 0x1 ;  /* 0x000000012d2d7836 */ /* 0x000fe40000000000 */
[----:B------:R-:W-:Y:S02]  /*7bb0*/  ISETP.EQ.XOR P1, PT, R0, 0x3, !P0 ;  /* 0x000000030000780c */ /* 0x000fe40004722a70 */
[----:B------:R-:W-:Y:S02]  /*7bc0*/  SEL R64, R64, RZ, P0 ;  /* 0x000000ff40407207 */ /* 0x000fe40000000000 */
[----:B------:R-:W-:Y:S04]  /*7bd0*/  SEL R0, RZ, 0x1, !P1 ;  /* 0x00000001ff007807 */ /* 0x000fe80004800000 */
[----:B------:R-:W-:Y:S01]  /*7be0*/  LOP3.LUT R98, R98, R0, RZ, 0x3c, !PT ;  /* 0x0000000062627212 */ /* 0x000fe200078e3cff */
[----:B------:R-:W-:Y:S06]  /*7bf0*/  BRA.U !UP0, `(.L_x_114) ;  /* 0x00000001082c7547 */ /* 0x000fec000b800000 */
[----:B------:R-:W-:Y:S01]  /*7c00*/  ISETP.NE.AND P2, PT, R112, RZ, PT ;  /* 0x000000ff7000720c */ /* 0x000fe20003f45270 */
[----:B------:R-:W1:Y:S01]  /*7c10*/  S2R R0, SR_CgaCtaId ;  /* 0x0000000000007919 */ /* 0x000e620000008800 */
[----:B------:R-:W-:Y:S11]  /*7c20*/  IMAD.U32 R2, RZ, RZ, UR53 ;  /* 0x00000035ff027e24 */ /* 0x000ff6000f8e00ff */
[C---:B------:R-:W-:Y:S01]  /*7c30*/  @P2 LEA R3, R2.reuse, UR52, 0x3 ;  /* 0x0000003402032c11 */ /* 0x040fe2000f8e18ff */
[----:B------:R-:W-:Y:S04]  /*7c40*/  VIADD R2, R2, 0x1 ;  /* 0x0000000102027836 */ /* 0x000fe80000000000 */
[----:B------:R-:W-:Y:S01]  /*7c50*/  @P2 VIADD R3, R3, 0x118 ;  /* 0x0000011803032836 */ /* 0x000fe20000000000 */
[C---:B------:R-:W-:Y:S04]  /*7c60*/  ISETP.NE.AND P0, PT, R2.reuse, 0x3, PT ;  /* 0x000000030200780c */ /* 0x040fe80003f05270 */
[----:B------:R-:W-:Y:S04]  /*7c70*/  SEL R2, R2, RZ, P0 ;  /* 0x000000ff02027207 */ /* 0x000fe80000000000 */
[----:B------:R-:W-:Y:S02]  /*7c80*/  R2UR UR53, R2 ;  /* 0x00000000023572ca */ /* 0x000fe400000e0000 */
[----:B-1----:R-:W-:Y:S04]  /*7c90*/  @P2 PRMT R0, R0, 0x654, R3 ;  /* 0x0000065400002816 */ /* 0x002fe80000000003 */
[----:B------:R1:W-:Y:S09]  /*7ca0*/  @P2 SYNCS.ARRIVE.TRANS64.RED.A1T0 RZ, [R0+URZ], RZ ;  /* 0x000000ff00ff29a7 */ /* 0x0003f200081004ff */
.L_x_114:
[----:B------:R-:W-:Y:S01]  /*7cb0*/  ISETP.NE.AND P1, PT, R107, RZ, PT ;  /* 0x000000ff6b00720c */ /* 0x000fe20003f25270 */
[----:B------:R-:W-:Y:S01]  /*7cc0*/  UIADD3 UR54, UPT, UPT, UR54, 0x2, URZ ;  /* 0x0000000236367890 */ /* 0x000fe2000fffe0ff */
[----:B------:R-:W-:Y:S01]  /*7cd0*/  ISETP.NE.AND P0, PT, R45, 0x2, PT ;  /* 0x000000022d00780c */ /* 0x000fe20003f05270 */
[----:B------:R-:W-:Y:S01]  /*7ce0*/  IMAD.IADD R14, R43, 0x1, R90 ;  /* 0x000000012b0e7824 */ /* 0x000fe200078e025a */
[----:B------:R-:W-:Y:S01]  /*7cf0*/  LOP3.LUT R96, R96, 0x1, RZ, 0x3c, !PT ;  /* 0x0000000160607812 */ /* 0x000fe200078e3cff */
[----:B------:R-:W-:Y:S01]  /*7d00*/  IMAD.IADD R18, R44, 0x1, R91 ;  /* 0x000000012c127824 */ /* 0x000fe200078e025b */
[----:B-1----:R-:W-:Y:S01]  /*7d10*/  SEL R0, RZ, 0x1, P0 ;  /* 0x00000001ff007807 */ /* 0x002fe20000000000 */
[----:B------:R-:W-:Y:S01]  /*7d20*/  IMAD.MOV.U32 R17, RZ, RZ, R104 ;  /* 0x000000ffff117224 */ /* 0x000fe200078e0068 */
[----:B------:R-:W-:Y:S02]  /*7d30*/  SEL R45, R45, RZ, P0 ;  /* 0x000000ff2d2d7207 */ /* 0x000fe40000000000 */
[----:B------:R-:W-:Y:S03]  /*7d40*/  LOP3.LUT R97, R97, R0, RZ, 0x3c, !PT ;  /* 0x0000000061617212 */ /* 0x000fe600078e3cff */
[----:B------:R-:W-:Y:S05]  /*7d50*/  @P1 BRA `(.L_x_115) ;  /* 0xffffffd400e81947 */ /* 0x000fea000383ffff */
[----:B------:R-:W-:-:S13]  /*7d60*/  ISETP.NE.AND P1, PT, R101, RZ, PT ;  /* 0x000000ff6500720c */ /* 0x000fda0003f25270 */
[----:B------:R-:W-:Y:S05]  /*7d70*/  @!P1 BRA `(.L_x_116) ;  /* 0x0000000000489947 */ /* 0x000fea0003800000 */
[----:B------:R-:W1:Y:S02]  /*7d80*/  LDCU.64 UR4, c[0x0][0x890] ;  /* 0x00011200ff0477ac */ /* 0x000e640008000a00 */
[----:B-1----:R-:W-:-:S04]  /*7d90*/  UISETP.NE.U32.AND UP0, UPT, UR4, URZ, UPT ;  /* 0x000000ff0400728c */ /* 0x002fc8000bf05070 */
[----:B------:R-:W-:-:S09]  /*7da0*/  UISETP.NE.AND.EX UP0, UPT, UR5, URZ, UPT, UP0 ;  /* 0x000000ff0500728c */ /* 0x000fd2000bf05300 */
[----:B------:R-:W-:Y:S05]  /*7db0*/  BRA.U UP0, `(.L_x_117) ;  /* 0x00000001000c7547 */ /* 0x000fea000b800000 */
[----:B------:R-:W-:-:S13]  /*7dc0*/  FSETP.NEU.AND P0, PT, R49, RZ, PT ;  /* 0x000000ff3100720b */ /* 0x000fda0003f0d000 */
[----:B------:R-:W-:Y:S05]  /*7dd0*/  @!P0 EXIT ;  /* 0x000000000000894d */ /* 0x000fea0003800000 */
[----:B------:R-:W-:Y:S05]  /*7de0*/  BRA `(.L_x_116) ;  /* 0x00000000002c7947 */ /* 0x000fea0003800000 */
.L_x_117:
[----:B------:R-:W-:Y:S01]  /*7df0*/  ISETP.NE.AND P0, PT, R111, RZ, PT ;  /* 0x000000ff6f00720c */ /* 0x000fe20003f05270 */
[----:B------:R-:W-:-:S12]  /*7e00*/  BSSY.RECONVERGENT B0, `(.L_x_116) ;  /* 0x0000009000007945 */ /* 0x000fd80003800200 */
[----:B------:R-:W-:Y:S05]  /*7e10*/  @P0 BRA `(.L_x_118) ;  /* 0x0000000000140947 */ /* 0x000fea0003800000 */
[----:B------:R-:W1:Y:S02]  /*7e20*/  LDCU.64 UR4, c[0x0][0x888] ;  /* 0x00011100ff0477ac */ /* 0x000e640008000a00 */
[----:B-1----:R-:W-:-:S04]  /*7e30*/  ISETP.NE.U32.AND P0, PT, RZ, UR4, PT ;  /* 0x00000004ff007c0c */ /* 0x002fc8000bf05070 */
[----:B------:R-:W-:-:S13]  /*7e40*/  ISETP.NE.AND.EX P0, PT, RZ, UR5, PT, P0 ;  /* 0x00000005ff007c0c */ /* 0x000fda000bf05300 */
[----:B------:R-:W-:Y:S05]  /*7e50*/  @!P0 EXIT ;  /* 0x000000000000894d */ /* 0x000fea0003800000 */
[----:B------:R-:W-:Y:S05]  /*7e60*/  BRA `(.L_x_119) ;  /* 0x0000000000087947 */ /* 0x000fea0003800000 */
.L_x_118:
[----:B------:R-:W-:-:S13]  /*7e70*/  FSETP.NEU.AND P0, PT, R49, RZ, PT ;  /* 0x000000ff3100720b */ /* 0x000fda0003f0d000 */
[----:B------:R-:W-:Y:S05]  /*7e80*/  @!P0 EXIT ;  /* 0x000000000000894d */ /* 0x000fea0003800000 */
.L_x_119:
[----:B------:R-:W-:Y:S05]  /*7e90*/  BSYNC.RECONVERGENT B0 ;  /* 0x0000000000007941 */ /* 0x000fea0003800200 */
.L_x_116:
[----:B------:R-:W-:Y:S01]  /*7ea0*/  ULEA UR4, UR53, UR52, 0x3 ;  /* 0x0000003435047291 */ /* 0x000fe2000f8e18ff */
[----:B------:R-:W-:-:S04]  /*7eb0*/  DEPBAR.LE SB0, 0x0 ;  /* 0x000080000000791a */ /* 0x000fc80000000000 */
[----:B------:R-:W-:-:S04]  /*7ec0*/  UIADD3 UR4, UPT, UPT, UR4, 0x118, URZ ;  /* 0x0000011804047890 */ /* 0x000fc8000fffe0ff */
[----:B------:R-:W-:-:S09]  /*7ed0*/  UPRMT UR4, UR45, 0x654, UR4 ;  /* 0x000006542d047896 */ /* 0x000fd20008000004 */
[----:B------:R-:W-:Y:S01]  /*7ee0*/  SYNCS.ARRIVE.TRANS64.RED.A1T0 RZ, [UR4], RZ ;  /* 0x000000ffffff79a7 */ /* 0x000fe20008100404 */
[----:B------:R-:W-:Y:S05]  /*7ef0*/  EXIT ;  /* 0x000000000000794d */ /* 0x000fea0003800000 */
.L_x_20:
[----:B------:R-:W-:Y:S07]  /*7f00*/  MOV R2, UR9 ;  /* 0x0000000900027c02 */ /* 0x000fee0008000f00 */
.L_x_120:
[----:B-1----:R1:W2:Y:S02]  /*7f10*/  SYNCS.PHASECHK.TRANS64.TRYWAIT P2, [R2+URZ+0x80], R4 ;  /* 0x00008004020075a7 */ /* 0x0022a400080411ff */
[----:B--2---:R-:W-:Y:S05]  /*7f20*/  @!P2 NANOSLEEP.SYNCS 0x989680 ;  /* 0x009896800000a95d */ /* 0x004fea0003900000 */
[----:B------:R-:W2:Y:S02]  /*7f30*/  @!P2 SYNCS.PHASECHK.TRANS64 P2, [R2+URZ+0x80], R4 ;  /* 0x000080040200a5a7 */ /* 0x000ea400080410ff */
[----:B--2---:R-:W-:Y:S05]  /*7f40*/  @!P2 BRA `(.L_x_120) ;  /* 0xfffffffc00f0a947 */ /* 0x004fea000383ffff */
[----:B------:R-:W-:Y:S05]  /*7f50*/  BRA `(.L_x_19) ;  /* 0xffffff9800807947 */ /* 0x000fea000383ffff */
.L_x_26:
[----:B------:R-:W-:Y:S07]  /*7f60*/  MOV R2, UR17 ;  /* 0x0000001100027c02 */ /* 0x000fee0008000f00 */
.L_x_121:
[----:B-1----:R1:W2:Y:S02]  /*7f70*/  SYNCS.PHASECHK.TRANS64.TRYWAIT P1, [R2+URZ+0x80], R4 ;  /* 0x00008004020075a7 */ /* 0x0022a400080211ff */
[----:B--2---:R-:W-:Y:S05]  /*7f80*/  @!P1 NANOSLEEP.SYNCS 0x989680 ;  /* 0x009896800000995d */ /* 0x004fea0003900000 */
[----:B------:R-:W2:Y:S02]  /*7f90*/  @!P1 SYNCS.PHASECHK.TRANS64 P1, [R2+URZ+0x80], R4 ;  /* 0x00008004020095a7 */ /* 0x000ea400080210ff */
[----:B--2---:R-:W-:Y:S05]  /*7fa0*/  @!P1 BRA `(.L_x_121) ;  /* 0xfffffffc00f09947 */ /* 0x004fea000383ffff */
[----:B------:R-:W-:Y:S05]  /*7fb0*/  BRA `(.L_x_25) ;  /* 0xffffff9c00e87947 */ /* 0x000fea000383ffff */
.L_x_30:
[----:B-1----:R-:W-:-:S07]  /*7fc0*/  MOV R2, UR22 ;  /* 0x0000001600027c02 */ /* 0x002fce0008000f00 */
.L_x_122:
[----:B-1----:R1:W2:Y:S02]  /*7fd0*/  SYNCS.PHASECHK.TRANS64.TRYWAIT P1, [R2+URZ+0x140], R3 ;  /* 0x00014003020075a7 */ /* 0x0022a400080211ff */
[----:B--2---:R-:W-:Y:S05]  /*7fe0*/  @!P1 NANOSLEEP.SYNCS 0x989680 ;  /* 0x009896800000995d */ /* 0x004fea0003900000 */
[----:B------:R-:W2:Y:S02]  /*7ff0*/  @!P1 SYNCS.PHASECHK.TRANS64 P1, [R2+URZ+0x140], R3 ;  /* 0x00014003020095a7 */ /* 0x000ea400080210ff */
[----:B--2---:R-:W-:Y:S05]  /*8000*/  @!P1 BRA `(.L_x_122) ;  /* 0xfffffffc00f09947 */ /* 0x004fea000383ffff */
[----:B------:R-:W-:Y:S05]  /*8010*/  BRA `(.L_x_123) ;  /* 0xffffffa000ac7947 */ /* 0x000fea000383ffff */
.L_x_34:
[----:B------:R-:W-:-:S07]  /*8020*/  MOV R0, UR4 ;  /* 0x0000000400007c02 */ /* 0x000fce0008000f00 */
.L_x_124:
[----:B-1----:R1:W2:Y:S02]  /*8030*/  SYNCS.PHASECHK.TRANS64.TRYWAIT P0, [R0+URZ], R2 ;  /* 0x00000002000075a7 */ /* 0x0022a400080011ff */
[----:B--2---:R-:W-:Y:S05]  /*8040*/  @!P0 NANOSLEEP.SYNCS 0x989680 ;  /* 0x009896800000895d */ /* 0x004fea0003900000 */
[----:B------:R-:W2:Y:S02]  /*8050*/  @!P0 SYNCS.PHASECHK.TRANS64 P0, [R0+URZ], R2 ;  /* 0x00000002000085a7 */ /* 0x000ea400080010ff */
[----:B--2---:R-:W-:Y:S05]  /*8060*/  @!P0 BRA `(.L_x_124) ;  /* 0xfffffffc00f08947 */ /* 0x004fea000383ffff */
[----:B------:R-:W-:Y:S05]  /*8070*/  BRA `(.L_x_125) ;  /* 0xffffffa800047947 */ /* 0x000fea000383ffff */
.L_x_35:
[----:B------:R-:W-:-:S07]  /*8080*/  MOV R0, UR4 ;  /* 0x0000000400007c02 */ /* 0x000fce0008000f00 */
.L_x_126:
[----:B-1----:R1:W2:Y:S02]  /*8090*/  SYNCS.PHASECHK.TRANS64.TRYWAIT P0, [R0+URZ], R2 ;  /* 0x00000002000075a7 */ /* 0x0022a400080011ff */
[----:B--2---:R-:W-:Y:S05]  /*80a0*/  @!P0 NANOSLEEP.SYNCS 0x989680 ;  /* 0x009896800000895d */ /* 0x004fea0003900000 */
[----:B------:R-:W2:Y:S02]  /*80b0*/  @!P0 SYNCS.PHASECHK.TRANS64 P0, [R0+URZ], R2 ;  /* 0x00000002000085a7 */ /* 0x000ea400080010ff */
[----:B--2---:R-:W-:Y:S05]  /*80c0*/  @!P0 BRA `(.L_x_126) ;  /* 0xfffffffc00f08947 */ /* 0x004fea000383ffff */
[----:B------:R-:W-:Y:S05]  /*80d0*/  BRA `(.L_x_127) ;  /* 0xffffffa800147947 */ /* 0x000fea000383ffff */
.L_x_36:
[----:B------:R-:W-:-:S07]  /*80e0*/  MOV R0, UR4 ;  /* 0x0000000400007c02 */ /* 0x000fce0008000f00 */
.L_x_128:
[----:B-1----:R1:W2:Y:S02]  /*80f0*/  SYNCS.PHASECHK.TRANS64.TRYWAIT P0, [R0+URZ], R2 ;  /* 0x00000002000075a7 */ /* 0x0022a400080011ff */
[----:B--2---:R-:W-:Y:S05]  /*8100*/  @!P0 NANOSLEEP.SYNCS 0x989680 ;  /* 0x009896800000895d */ /* 0x004fea0003900000 */
[----:B------:R-:W2:Y:S02]  /*8110*/  @!P0 SYNCS.PHASECHK.TRANS64 P0, [R0+URZ], R2 ;  /* 0x00000002000085a7 */ /* 0x000ea400080010ff */
[----:B--2---:R-:W-:Y:S05]  /*8120*/  @!P0 BRA `(.L_x_128) ;  /* 0xfffffffc00f08947 */ /* 0x004fea000383ffff */
[----:B------:R-:W-:Y:S05]  /*8130*/  BRA `(.L_x_129) ;  /* 0xffffffa800247947 */ /* 0x000fea000383ffff */
.L_x_37:
[----:B------:R-:W-:-:S07]  /*8140*/  MOV R0, UR4 ;  /* 0x0000000400007c02 */ /* 0x000fce0008000f00 */
.L_x_130:
[----:B-1----:R1:W2:Y:S02]  /*8150*/  SYNCS.PHASECHK.TRANS64.TRYWAIT P0, [R0+URZ], R2 ;  /* 0x00000002000075a7 */ /* 0x0022a400080011ff */
[----:B--2---:R-:W-:Y:S05]  /*8160*/  @!P0 NANOSLEEP.SYNCS 0x989680 ;  /* 0x009896800000895d */ /* 0x004fea0003900000 */
[----:B------:R-:W2:Y:S02]  /*8170*/  @!P0 SYNCS.PHASECHK.TRANS64 P0, [R0+URZ], R2 ;  /* 0x00000002000085a7 */ /* 0x000ea400080010ff */
[----:B--2---:R-:W-:Y:S05]  /*8180*/  @!P0 BRA `(.L_x_130) ;  /* 0xfffffffc00f08947 */ /* 0x004fea000383ffff */
[----:B------:R-:W-:Y:S05]  /*8190*/  BRA `(.L_x_131) ;  /* 0xffffffa800347947 */ /* 0x000fea000383ffff */
.L_x_38:
[----:B------:R-:W-:-:S07]  /*81a0*/  MOV R0, UR4 ;  /* 0x0000000400007c02 */ /* 0x000fce0008000f00 */
.L_x_132:
[----:B-1----:R1:W2:Y:S02]  /*81b0*/  SYNCS.PHASECHK.TRANS64.TRYWAIT P0, [R0+URZ], R2 ;  /* 0x00000002000075a7 */ /* 0x0022a400080011ff */
[----:B--2---:R-:W-:Y:S05]  /*81c0*/  @!P0 NANOSLEEP.SYNCS 0x989680 ;  /* 0x009896800000895d */ /* 0x004fea0003900000 */
[----:B------:R-:W2:Y:S02]  /*81d0*/  @!P0 SYNCS.PHASECHK.TRANS64 P0, [R0+URZ], R2 ;  /* 0x00000002000085a7 */ /* 0x000ea400080010ff */
[----:B--2---:R-:W-:Y:S05]  /*81e0*/  @!P0 BRA `(.L_x_132) ;  /* 0xfffffffc00f08947 */ /* 0x004fea000383ffff */
[----:B------:R-:W-:Y:S05]  /*81f0*/  BRA `(.L_x_133) ;  /* 0xffffffa800447947 */ /* 0x000fea000383ffff */
.L_x_39:
[----:B------:R-:W-:-:S07]  /*8200*/  MOV R0, UR4 ;  /* 0x0000000400007c02 */ /* 0x000fce0008000f00 */
.L_x_134:
[----:B-1----:R1:W2:Y:S02]  /*8210*/  SYNCS.PHASECHK.TRANS64.TRYWAIT P0, [R0+URZ], R2 ;  /* 0x00000002000075a7 */ /* 0x0022a400080011ff */
[----:B--2---:R-:W-:Y:S05]  /*8220*/  @!P0 NANOSLEEP.SYNCS 0x989680 ;  /* 0x009896800000895d */ /* 0x004fea0003900000 */
[----:B------:R-:W2:Y:S02]  /*8230*/  @!P0 SYNCS.PHASECHK.TRANS64 P0, [R0+URZ], R2 ;  /* 0x00000002000085a7 */ /* 0x000ea400080010ff */
[----:B--2---:R-:W-:Y:S05]  /*8240*/  @!P0 BRA `(.L_x_134) ;  /* 0xfffffffc00f08947 */ /* 0x004fea000383ffff */
[----:B------:R-:W-:Y:S05]  /*8250*/  BRA `(.L_x_135) ;  /* 0xffffffa800547947 */ /* 0x000fea000383ffff */
.L_x_40:
[----:B------:R-:W-:-:S07]  /*8260*/  MOV R0, UR4 ;  /* 0x0000000400007c02 */ /* 0x000fce0008000f00 */
.L_x_136:
[----:B-1----:R1:W2:Y:S02]  /*8270*/  SYNCS.PHASECHK.TRANS64.TRYWAIT P0, [R0+URZ], R2 ;  /* 0x00000002000075a7 */ /* 0x0022a400080011ff */
[----:B--2---:R-:W-:Y:S05]  /*8280*/  @!P0 NANOSLEEP.SYNCS 0x989680 ;  /* 0x009896800000895d */ /* 0x004fea0003900000 */
[----:B------:R-:W2:Y:S02]  /*8290*/  @!P0 SYNCS.PHASECHK.TRANS64 P0, [R0+URZ], R2 ;  /* 0x00000002000085a7 */ /* 0x000ea400080010ff */
[----:B--2---:R-:W-:Y:S05]  /*82a0*/  @!P0 BRA `(.L_x_136) ;  /* 0xfffffffc00f08947 */ /* 0x004fea000383ffff */
[----:B------:R-:W-:Y:S05]  /*82b0*/  BRA `(.L_x_137) ;  /* 0xffffffa800647947 */ /* 0x000fea000383ffff */
.L_x_41:
[----:B------:R-:W-:-:S07]  /*82c0*/  MOV R0, UR4 ;  /* 0x0000000400007c02 */ /* 0x000fce0008000f00 */
.L_x_138:
[----:B-1----:R1:W2:Y:S02]  /*82d0*/  SYNCS.PHASECHK.TRANS64.TRYWAIT P0, [R0+URZ], R2 ;  /* 0x00000002000075a7 */ /* 0x0022a400080011ff */
[----:B--2---:R-:W-:Y:S05]  /*82e0*/  @!P0 NANOSLEEP.SYNCS 0x989680 ;  /* 0x009896800000895d */ /* 0x004fea0003900000 */
[----:B------:R-:W2:Y:S02]  /*82f0*/  @!P0 SYNCS.PHASECHK.TRANS64 P0, [R0+URZ], R2 ;  /* 0x00000002000085a7 */ /* 0x000ea400080010ff */
[----:B--2---:R-:W-:Y:S05]  /*8300*/  @!P0 BRA `(.L_x_138) ;  /* 0xfffffffc00f08947 */ /* 0x004fea000383ffff */
[----:B------:R-:W-:Y:S05]  /*8310*/  BRA `(.L_x_139) ;  /* 0xffffffa800747947 */ /* 0x000fea000383ffff */
.L_x_42:
[----:B------:R-:W-:-:S07]  /*8320*/  MOV R0, UR4 ;  /* 0x0000000400007c02 */ /* 0x000fce0008000f00 */
.L_x_140:
[----:B-1----:R1:W2:Y:S02]  /*8330*/  SYNCS.PHASECHK.TRANS64.TRYWAIT P0, [R0+URZ], R2 ;  /* 0x00000002000075a7 */ /* 0x0022a400080011ff */
[----:B--2---:R-:W-:Y:S05]  /*8340*/  @!P0 NANOSLEEP.SYNCS 0x989680 ;  /* 0x009896800000895d */ /* 0x004fea0003900000 */
[----:B------:R-:W2:Y:S02]  /*8350*/  @!P0 SYNCS.PHASECHK.TRANS64 P0, [R0+URZ], R2 ;  /* 0x00000002000085a7 */ /* 0x000ea400080010ff */
[----:B--2---:R-:W-:Y:S05]  /*8360*/  @!P0 BRA `(.L_x_140) ;  /* 0xfffffffc00f08947 */ /* 0x004fea000383ffff */
[----:B------:R-:W-:Y:S05]  /*8370*/  BRA `(.L_x_141) ;  /* 0xffffffa800847947 */ /* 0x000fea000383ffff */
.L_x_43:
[----:B------:R-:W-:-:S07]  /*8380*/  MOV R0, UR4 ;  /* 0x0000000400007c02 */ /* 0x000fce0008000f00 */
.L_x_142:
[----:B-1----:R1:W2:Y:S02]  /*8390*/  SYNCS.PHASECHK.TRANS64.TRYWAIT P0, [R0+URZ], R2 ;  /* 0x00000002000075a7 */ /* 0x0022a400080011ff */
[----:B--2---:R-:W-:Y:S05]  /*83a0*/  @!P0 NANOSLEEP.SYNCS 0x989680 ;  /* 0x009896800000895d */ /* 0x004fea0003900000 */
[----:B------:R-:W2:Y:S02]  /*83b0*/  @!P0 SYNCS.PHASECHK.TRANS64 P0, [R0+URZ], R2 ;  /* 0x00000002000085a7 */ /* 0x000ea400080010ff */
[----:B--2---:R-:W-:Y:S05]  /*83c0*/  @!P0 BRA `(.L_x_142) ;  /* 0xfffffffc00f08947 */ /* 0x004fea000383ffff */
[----:B------:R-:W-:Y:S05]  /*83d0*/  BRA `(.L_x_143) ;  /* 0xffffffa800947947 */ /* 0x000fea000383ffff */
.L_x_44:
[----:B------:R-:W-:-:S07]  /*83e0*/  MOV R0, UR4 ;  /* 0x0000000400007c02 */ /* 0x000fce0008000f00 */
.L_x_144:
[----:B-1----:R1:W2:Y:S02]  /*83f0*/  SYNCS.PHASECHK.TRANS64.TRYWAIT P0, [R0+URZ], R2 ;  /* 0x00000002000075a7 */ /* 0x0022a400080011ff */
[----:B--2---:R-:W-:Y:S05]  /*8400*/  @!P0 NANOSLEEP.SYNCS 0x989680 ;  /* 0x009896800000895d */ /* 0x004fea0003900000 */
[----:B------:R-:W2:Y:S02]  /*8410*/  @!P0 SYNCS.PHASECHK.TRANS64 P0, [R0+URZ], R2 ;  /* 0x00000002000085a7 */ /* 0x000ea400080010ff */
[----:B--2---:R-:W-:Y:S05]  /*8420*/  @!P0 BRA `(.L_x_144) ;  /* 0xfffffffc00f08947 */ /* 0x004fea000383ffff */
[----:B------:R-:W-:Y:S05]  /*8430*/  BRA `(.L_x_145) ;  /* 0xffffffa800a47947 */ /* 0x000fea000383ffff */
.L_x_45:
[----:B------:R-:W-:-:S07]  /*8440*/  MOV R0, UR4 ;  /* 0x0000000400007c02 */ /* 0x000fce0008000f00 */
.L_x_146:
[----:B-1----:R1:W2:Y:S02]  /*8450*/  SYNCS.PHASECHK.TRANS64.TRYWAIT P0, [R0+URZ], R2 ;  /* 0x00000002000075a7 */ /* 0x0022a400080011ff */
[----:B--2---:R-:W-:Y:S05]  /*8460*/  @!P0 NANOSLEEP.SYNCS 0x989680 ;  /* 0x009896800000895d */ /* 0x004fea0003900000 */
[----:B------:R-:W2:Y:S02]  /*8470*/  @!P0 SYNCS.PHASECHK.TRANS64 P0, [R0+URZ], R2 ;  /* 0x00000002000085a7 */ /* 0x000ea400080010ff */
[----:B--2---:R-:W-:Y:S05]  /*8480*/  @!P0 BRA `(.L_x_146) ;  /* 0xfffffffc00f08947 */ /* 0x004fea000383ffff */
[----:B------:R-:W-:Y:S05]  /*8490*/  BRA `(.L_x_147) ;  /* 0xffffffa800b47947 */ /* 0x000fea000383ffff */
.L_x_46:
[----:B------:R-:W-:-:S07]  /*84a0*/  MOV R0, UR4 ;  /* 0x0000000400007c02 */ /* 0x000fce0008000f00 */
.L_x_148:
[----:B-1----:R1:W2:Y:S02]  /*84b0*/  SYNCS.PHASECHK.TRANS64.TRYWAIT P0, [R0+URZ], R2 ;  /* 0x00000002000075a7 */ /* 0x0022a400080011ff */
[----:B--2---:R-:W-:Y:S05]  /*84c0*/  @!P0 NANOSLEEP.SYNCS 0x989680 ;  /* 0x009896800000895d */ /* 0x004fea0003900000 */
[----:B------:R-:W2:Y:S02]  /*84d0*/  @!P0 SYNCS.PHASECHK.TRANS64 P0, [R0+URZ], R2 ;  /* 0x00000002000085a7 */ /* 0x000ea400080010ff */
[----:B--2---:R-:W-:Y:S05]  /*84e0*/  @!P0 BRA `(.L_x_148) ;  /* 0xfffffffc00f08947 */ /* 0x004fea000383ffff */
[----:B------:R-:W-:Y:S05]  /*84f0*/  BRA `(.L_x_149) ;  /* 0xffffffa800c47947 */ /* 0x000fea000383ffff */
.L_x_47:
[----:B------:R-:W-:-:S07]  /*8500*/  MOV R0, UR4 ;  /* 0x0000000400007c02 */ /* 0x000fce0008000f00 */
.L_x_150:
[----:B-1----:R1:W2:Y:S02]  /*8510*/  SYNCS.PHASECHK.TRANS64.TRYWAIT P0, [R0+URZ], R2 ;  /* 0x00000002000075a7 */ /* 0x0022a400080011ff */
[----:B--2---:R-:W-:Y:S05]  /*8520*/  @!P0 NANOSLEEP.SYNCS 0x989680 ;  /* 0x009896800000895d */ /* 0x004fea0003900000 */
[----:B------:R-:W2:Y:S02]  /*8530*/  @!P0 SYNCS.PHASECHK.TRANS64 P0, [R0+URZ], R2 ;  /* 0x00000002000085a7 */ /* 0x000ea400080010ff */
[----:B--2---:R-:W-:Y:S05]  /*8540*/  @!P0 BRA `(.L_x_150) ;  /* 0xfffffffc00f08947 */ /* 0x004fea000383ffff */
[----:B------:R-:W-:Y:S05]  /*8550*/  BRA `(.L_x_151) ;  /* 0xffffffa800d47947 */ /* 0x000fea000383ffff */
.L_x_48:
[----:B------:R-:W-:-:S07]  /*8560*/  MOV R0, UR4 ;  /* 0x0000000400007c02 */ /* 0x000fce0008000f00 */
.L_x_152:
[----:B-1----:R1:W2:Y:S02]  /*8570*/  SYNCS.PHASECHK.TRANS64.TRYWAIT P0, [R0+URZ], R2 ;  /* 0x00000002000075a7 */ /* 0x0022a400080011ff */
[----:B--2---:R-:W-:Y:S05]  /*8580*/  @!P0 NANOSLEEP.SYNCS 0x989680 ;  /* 0x009896800000895d */ /* 0x004fea0003900000 */
[----:B------:R-:W2:Y:S02]  /*8590*/  @!P0 SYNCS.PHASECHK.TRANS64 P0, [R0+URZ], R2 ;  /* 0x00000002000085a7 */ /* 0x000ea400080010ff */
[----:B--2---:R-:W-:Y:S05]  /*85a0*/  @!P0 BRA `(.L_x_152) ;  /* 0xfffffffc00f08947 */ /* 0x004fea000383ffff */
[----:B------:R-:W-:Y:S05]  /*85b0*/  BRA `(.L_x_153) ;  /* 0xffffffa800e47947 */ /* 0x000fea000383ffff */
.L_x_51:
[----:B------:R-:W-:-:S07]  /*85c0*/  MOV R4, UR45 ;  /* 0x0000002d00047c02 */ /* 0x000fce0008000f00 */
.L_x_154:
[----:B-1----:R1:W2:Y:S02]  /*85d0*/  SYNCS.PHASECHK.TRANS64.TRYWAIT P1, [R4+URZ+0x148], R6 ;  /* 0x00014806040075a7 */ /* 0x0022a400080211ff */
[----:B--2---:R-:W-:Y:S05]  /*85e0*/  @!P1 NANOSLEEP.SYNCS 0x989680 ;  /* 0x009896800000995d */ /* 0x004fea0003900000 */
[----:B------:R-:W2:Y:S02]  /*85f0*/  @!P1 SYNCS.PHASECHK.TRANS64 P1, [R4+URZ+0x148], R6 ;  /* 0x00014806040095a7 */ /* 0x000ea400080210ff */
[----:B--2---:R-:W-:Y:S05]  /*8600*/  @!P1 BRA `(.L_x_154) ;  /* 0xfffffffc00f09947 */ /* 0x004fea000383ffff */
[----:B------:R-:W-:Y:S05]  /*8610*/  BRA `(.L_x_155) ;  /* 0xffffffac004c7947 */ /* 0x000fea000383ffff */
.L_x_52:
[----:B-1----:R-:W-:-:S07]  /*8620*/  MOV R4, UR45 ;  /* 0x0000002d00047c02 */ /* 0x002fce0008000f00 */
.L_x_156:
[----:B-1----:R1:W2:Y:S02]  /*8630*/  SYNCS.PHASECHK.TRANS64.TRYWAIT P1, [R4+URZ+0x140], R5 ;  /* 0x00014005040075a7 */ /* 0x0022a400080211ff */
[----:B--2---:R-:W-:Y:S05]  /*8640*/  @!P1 NANOSLEEP.SYNCS 0x989680 ;  /* 0x009896800000995d */ /* 0x004fea0003900000 */
[----:B------:R-:W2:Y:S02]  /*8650*/  @!P1 SYNCS.PHASECHK.TRANS64 P1, [R4+URZ+0x140], R5 ;  /* 0x00014005040095a7 */ /* 0x000ea400080210ff */
[----:B--2---:R-:W-:Y:S05]  /*8660*/  @!P1 BRA `(.L_x_156) ;  /* 0xfffffffc00f09947 */ /* 0x004fea000383ffff */
[----:B------:R-:W-:Y:S05]  /*8670*/  BRA `(.L_x_157) ;  /* 0xffffffac00547947 */ /* 0x000fea000383ffff */
.L_x_60:
[----:B------:R-:W-:-:S07]  /*8680*/  MOV R0, UR6 ;  /* 0x0000000600007c02 */ /* 0x000fce0008000f00 */
.L_x_158:
[----:B-1----:R1:W2:Y:S02]  /*8690*/  SYNCS.PHASECHK.TRANS64.TRYWAIT P0, [R0+URZ+0x140], R4 ;  /* 0x00014004000075a7 */ /* 0x0022a400080011ff */
[----:B--2---:R-:W-:Y:S05]  /*86a0*/  @!P0 NANOSLEEP.SYNCS 0x989680 ;  /* 0x009896800000895d */ /* 0x004fea0003900000 */
[----:B------:R-:W2:Y:S02]  /*86b0*/  @!P0 SYNCS.PHASECHK.TRANS64 P0, [R0+URZ+0x140], R4 ;  /* 0x00014004000085a7 */ /* 0x000ea400080010ff */
[----:B--2---:R-:W-:Y:S05]  /*86c0*/  @!P0 BRA `(.L_x_158) ;  /* 0xfffffffc00f08947 */ /* 0x004fea000383ffff */
[----:B------:R-:W-:Y:S05]  /*86d0*/  BRA `(.L_x_159) ;  /* 0xffffffb000c47947 */ /* 0x000fea000383ffff */
.L_x_61:
[----:B------:R-:W-:-:S07]  /*86e0*/  MOV R4, UR8 ;  /* 0x0000000800047c02 */ /* 0x000fce0008000f00 */
.L_x_160:
[----:B-1----:R1:W2:Y:S02]  /*86f0*/  SYNCS.PHASECHK.TRANS64.TRYWAIT P0, [R4+URZ+0x160], R0 ;  /* 0x00016000040075a7 */ /* 0x0022a400080011ff */
[----:B--2---:R-:W-:Y:S05]  /*8700*/  @!P0 NANOSLEEP.SYNCS 0x989680 ;  /* 0x009896800000895d */ /* 0x004fea0003900000 */
[----:B------:R-:W2:Y:S02]  /*8710*/  @!P0 SYNCS.PHASECHK.TRANS64 P0, [R4+URZ+0x160], R0 ;  /* 0x00016000040085a7 */ /* 0x000ea400080010ff */
[----:B--2---:R-:W-:Y:S05]  /*8720*/  @!P0 BRA `(.L_x_160) ;  /* 0xfffffffc00f08947 */ /* 0x004fea000383ffff */
[----:B------:R-:W-:Y:S05]  /*8730*/  BRA `(.L_x_161) ;  /* 0xffffffb000e07947 */ /* 0x000fea000383ffff */
.L_x_64:
[----:B-1----:R-:W-:Y:S07]  /*8740*/  MOV R0, UR7 ;  /* 0x0000000700007c02 */ /* 0x002fee0008000f00 */
.L_x_162:
[----:B-1----:R1:W2:Y:S02]  /*8750*/  SYNCS.PHASECHK.TRANS64.TRYWAIT P0, [R0+URZ], R5 ;  /* 0x00000005000075a7 */ /* 0x0022a400080011ff */
[----:B--2---:R-:W-:Y:S05]  /*8760*/  @!P0 NANOSLEEP.SYNCS 0x989680 ;  /* 0x009896800000895d */ /* 0x004fea0003900000 */
[----:B------:R-:W2:Y:S02]  /*8770*/  @!P0 SYNCS.PHASECHK.TRANS64 P0, [R0+URZ], R5 ;  /* 0x00000005000085a7 */ /* 0x000ea400080010ff */
[----:B--2---:R-:W-:Y:S05]  /*8780*/  @!P0 BRA `(.L_x_162) ;  /* 0xfffffffc00f08947 */ /* 0x004fea000383ffff */
[----:B------:R-:W-:Y:S05]  /*8790*/  BRA `(.L_x_63) ;  /* 0xffffffb400047947 */ /* 0x000fea000383ffff */
.L_x_67:
[----:B------:R-:W-:-:S07]  /*87a0*/  MOV R0, UR5 ;  /* 0x0000000500007c02 */ /* 0x000fce0008000f00 */
.L_x_163:
[----:B-1----:R1:W4:Y:S02]  /*87b0*/  SYNCS.PHASECHK.TRANS64.TRYWAIT P0, [R0+URZ], R2 ;  /* 0x00000002000075a7 */ /* 0x00232400080011ff */
[----:B----4-:R-:W-:Y:S05]  /*87c0*/  @!P0 NANOSLEEP.SYNCS 0x989680 ;  /* 0x009896800000895d */ /* 0x010fea0003900000 */
[----:B------:R-:W4:Y:S02]  /*87d0*/  @!P0 SYNCS.PHASECHK.TRANS64 P0, [R0+URZ], R2 ;  /* 0x00000002000085a7 */ /* 0x000f2400080010ff */
[----:B----4-:R-:W-:Y:S05]  /*87e0*/  @!P0 BRA `(.L_x_163) ;  /* 0xfffffffc00f08947 */ /* 0x010fea000383ffff */
[----:B------:R-:W-:Y:S05]  /*87f0*/  BRA `(.L_x_164) ;  /* 0xffffffb400cc7947 */ /* 0x000fea000383ffff */
.L_x_68:
[----:B------:R-:W-:-:S07]  /*8800*/  MOV R0, UR7 ;  /* 0x0000000700007c02 */ /* 0x000fce0008000f00 */
.L_x_165:
[----:B-1----:R1:W4:Y:S02]  /*8810*/  SYNCS.PHASECHK.TRANS64.TRYWAIT P0, [R0+URZ], R2 ;  /* 0x00000002000075a7 */ /* 0x00232400080011ff */
[----:B----4-:R-:W-:Y:S05]  /*8820*/  @!P0 NANOSLEEP.SYNCS 0x989680 ;  /* 0x009896800000895d */ /* 0x010fea0003900000 */
[----:B------:R-:W4:Y:S02]  /*8830*/  @!P0 SYNCS.PHASECHK.TRANS64 P0, [R0+URZ], R2 ;  /* 0x00000002000085a7 */ /* 0x000f2400080010ff */
[----:B----4-:R-:W-:Y:S05]  /*8840*/  @!P0 BRA `(.L_x_165) ;  /* 0xfffffffc00f08947 */ /* 0x010fea000383ffff */
[----:B------:R-:W-:Y:S05]  /*8850*/  BRA `(.L_x_166) ;  /* 0xffffffb400d87947 */ /* 0x000fea000383ffff */
.L_x_73:
[----:B------:R-:W-:Y:S07]  /*8860*/  MOV R0, UR7 ;  /* 0x0000000700007c02 */ /* 0x000fee0008000f00 */
.L_x_167:
[----:B--2---:R2:W3:Y:S02]  /*8870*/  SYNCS.PHASECHK.TRANS64.TRYWAIT P0, [R0+URZ+0x140], R2 ;  /* 0x00014002000075a7 */ /* 0x0044e400080011ff */
[----:B---3--:R-:W-:Y:S05]  /*8880*/  @!P0 NANOSLEEP.SYNCS 0x989680 ;  /* 0x009896800000895d */ /* 0x008fea0003900000 */
[----:B------:R-:W3:Y:S02]  /*8890*/  @!P0 SYNCS.PHASECHK.TRANS64 P0, [R0+URZ+0x140], R2 ;  /* 0x00014002000085a7 */ /* 0x000ee400080010ff */
[----:B---3--:R-:W-:Y:S05]  /*88a0*/  @!P0 BRA `(.L_x_167) ;  /* 0xfffffffc00f08947 */ /* 0x008fea000383ffff */
[----:B------:R-:W-:Y:S05]  /*88b0*/  BRA `(.L_x_168) ;  /* 0xffffffb800e87947 */ /* 0x000fea000383ffff */
.L_x_76:
[----:B------:R-:W-:Y:S07]  /*88c0*/  MOV R0, UR7 ;  /* 0x0000000700007c02 */ /* 0x000fee0008000f00 */
.L_x_169:
[----:B--2---:R2:W3:Y:S02]  /*88d0*/  SYNCS.PHASECHK.TRANS64.TRYWAIT P0, [R0+URZ+0x138], R2 ;  /* 0x00013802000075a7 */ /* 0x0044e400080011ff */
[----:B---3--:R-:W-:Y:S05]  /*88e0*/  @!P0 NANOSLEEP.SYNCS 0x989680 ;  /* 0x009896800000895d */ /* 0x008fea0003900000 */
[----:B------:R-:W3:Y:S02]  /*88f0*/  @!P0 SYNCS.PHASECHK.TRANS64 P0, [R0+URZ+0x138], R2 ;  /* 0x00013802000085a7 */ /* 0x000ee400080010ff */
[----:B---3--:R-:W-:Y:S05]  /*8900*/  @!P0 BRA `(.L_x_169) ;  /* 0xfffffffc00f08947 */ /* 0x008fea000383ffff */
[----:B------:R-:W-:Y:S05]  /*8910*/  BRA `(.L_x_75) ;  /* 0xffffffbc00c07947 */ /* 0x000fea000383ffff */
.L_x_79:
[----:B------:R-:W-:Y:S07]  /*8920*/  MOV R2, UR17 ;  /* 0x0000001100027c02 */ /* 0x000fee0008000f00 */
.L_x_170:
[----:B-1----:R1:W2:Y:S02]  /*8930*/  SYNCS.PHASECHK.TRANS64.TRYWAIT P0, [R2+URZ+0x118], R0 ;  /* 0x00011800020075a7 */ /* 0x0022a400080011ff */
[----:B--2---:R-:W-:Y:S05]  /*8940*/  @!P0 NANOSLEEP.SYNCS 0x989680 ;  /* 0x009896800000895d */ /* 0x004fea0003900000 */
[----:B------:R-:W2:Y:S02]  /*8950*/  @!P0 SYNCS.PHASECHK.TRANS64 P0, [R2+URZ+0x118], R0 ;  /* 0x00011800020085a7 */ /* 0x000ea400080010ff */
[----:B--2---:R-:W-:Y:S05]  /*8960*/  @!P0 BRA `(.L_x_170) ;  /* 0xfffffffc00f08947 */ /* 0x004fea000383ffff */
[----:B------:R-:W-:Y:S05]  /*8970*/  BRA `(.L_x_171) ;  /* 0xffffffc0007c7947 */ /* 0x000fea000383ffff */
.L_x_80:
[----:B------:R-:W-:Y:S07]  /*8980*/  MOV R0, UR14 ;  /* 0x0000000e00007c02 */ /* 0x000fee0008000f00 */
.L_x_172:
[----:B-1----:R1:W2:Y:S02]  /*8990*/  SYNCS.PHASECHK.TRANS64.TRYWAIT P0, [R0+URZ+0x118], R14 ;  /* 0x0001180e000075a7 */ /* 0x0022a400080011ff */
[----:B--2---:R-:W-:Y:S05]  /*89a0*/  @!P0 NANOSLEEP.SYNCS 0x989680 ;  /* 0x009896800000895d */ /* 0x004fea0003900000 */
[----:B------:R-:W2:Y:S02]  /*89b0*/  @!P0 SYNCS.PHASECHK.TRANS64 P0, [R0+URZ+0x118], R14 ;  /* 0x0001180e000085a7 */ /* 0x000ea400080010ff */
[----:B--2---:R-:W-:Y:S05]  /*89c0*/  @!P0 BRA `(.L_x_172) ;  /* 0xfffffffc00f08947 */ /* 0x004fea000383ffff */
[----:B------:R-:W-:Y:S05]  /*89d0*/  BRA `(.L_x_173) ;  /* 0xffffffc400147947 */ /* 0x000fea000383ffff */
.L_x_82:
[----:B------:R-:W-:-:S07]  /*89e0*/  MOV R0, UR4 ;  /* 0x0000000400007c02 */ /* 0x000fce0008000f00 */
.L_x_174:
[----:B-1----:R1:W3:Y:S02]  /*89f0*/  SYNCS.PHASECHK.TRANS64.TRYWAIT P0, [R0+URZ], R2 ;  /* 0x00000002000075a7 */ /* 0x0022e400080011ff */
[----:B---3--:R-:W-:Y:S05]  /*8a00*/  @!P0 NANOSLEEP.SYNCS 0x989680 ;  /* 0x009896800000895d */ /* 0x008fea0003900000 */
[----:B------:R-:W3:Y:S02]  /*8a10*/  @!P0 SYNCS.PHASECHK.TRANS64 P0, [R0+URZ], R2 ;  /* 0x00000002000085a7 */ /* 0x000ee400080010ff */
[----:B---3--:R-:W-:Y:S05]  /*8a20*/  @!P0 BRA `(.L_x_174) ;  /* 0xfffffffc00f08947 */ /* 0x008fea000383ffff */
[----:B------:R-:W-:Y:S05]  /*8a30*/  BRA `(.L_x_175) ;  /* 0xffffffc4008c7947 */ /* 0x000fea000383ffff */
.L_x_83:
[----:B-1----:R1:W3:Y:S02]  /*8a40*/  SYNCS.PHASECHK.TRANS64.TRYWAIT P0, [R2+URZ], R3 ;  /* 0x00000003020075a7 */ /* 0x0022e400080011ff */
[----:B---3--:R-:W-:Y:S05]  /*8a50*/  @!P0 NANOSLEEP.SYNCS 0x989680 ;  /* 0x009896800000895d */ /* 0x008fea0003900000 */
[----:B------:R-:W3:Y:S02]  /*8a60*/  @!P0 SYNCS.PHASECHK.TRANS64 P0, [R2+URZ], R3 ;  /* 0x00000003020085a7 */ /* 0x000ee400080010ff */
[----:B---3--:R-:W-:Y:S05]  /*8a70*/  @!P0 BRA `(.L_x_83) ;  /* 0xfffffffc00f08947 */ /* 0x008fea000383ffff */
[----:B------:R-:W-:Y:S05]  /*8a80*/  BRA `(.L_x_176) ;  /* 0xffffffc400b87947 */ /* 0x000fea000383ffff */
.L_x_85:
[----:B------:R-:W-:Y:S07]  /*8a90*/  MOV R0, UR52 ;  /* 0x0000003400007c02 */ /* 0x000fee0008000f00 */
.L_x_177:
[----:B-1----:R1:W2:Y:S02]  /*8aa0*/  SYNCS.PHASECHK.TRANS64.TRYWAIT P0, [R0+URZ+0x140], R2 ;  /* 0x00014002000075a7 */ /* 0x0022a400080011ff */
[----:B--2---:R-:W-:Y:S05]  /*8ab0*/  @!P0 NANOSLEEP.SYNCS 0x989680 ;  /* 0x009896800000895d */ /* 0x004fea0003900000 */
[----:B------:R-:W2:Y:S02]  /*8ac0*/  @!P0 SYNCS.PHASECHK.TRANS64 P0, [R0+URZ+0x140], R2 ;  /* 0x00014002000085a7 */ /* 0x000ea400080010ff */
[----:B--2---:R-:W-:Y:S05]  /*8ad0*/  @!P0 BRA `(.L_x_177) ;  /* 0xfffffffc00f08947 */ /* 0x004fea000383ffff */
[----:B------:R-:W-:Y:S05]  /*8ae0*/  BRA `(.L_x_178) ;  /* 0xffffffc800907947 */ /* 0x000fea000383ffff */
.L_x_95:
[----:B-1----:R1:W2:Y:S02]  /*8af0*/  SYNCS.PHASECHK.TRANS64.TRYWAIT P1, [R0+URZ+0x100], R3 ;  /* 0x00010003000075a7 */ /* 0x0022a400080211ff */
[----:B--2---:R-:W-:Y:S05]  /*8b00*/  @!P1 NANOSLEEP.SYNCS 0x989680 ;  /* 0x009896800000995d */ /* 0x004fea0003900000 */
[----:B------:R-:W2:Y:S02]  /*8b10*/  @!P1 SYNCS.PHASECHK.TRANS64 P1, [R0+URZ+0x100], R3 ;  /* 0x00010003000095a7 */ /* 0x000ea400080210ff */
[----:B--2---:R-:W-:Y:S05]  /*8b20*/  @!P1 BRA `(.L_x_95) ;  /* 0xfffffffc00f09947 */ /* 0x004fea000383ffff */
[----:B------:R-:W-:Y:S05]  /*8b30*/  BRA `(.L_x_94) ;  /* 0xffffffd400c87947 */ /* 0x000fea000383ffff */
.L_x_97:
[----:B-1----:R1:W4:Y:S02]  /*8b40*/  SYNCS.PHASECHK.TRANS64.TRYWAIT P0, [R65+URZ+0x150], R2 ;  /* 0x00015002410075a7 */ /* 0x00232400080011ff */
[----:B----4-:R-:W-:Y:S05]  /*8b50*/  @!P0 NANOSLEEP.SYNCS 0x989680 ;  /* 0x009896800000895d */ /* 0x010fea0003900000 */
[----:B------:R-:W4:Y:S02]  /*8b60*/  @!P0 SYNCS.PHASECHK.TRANS64 P0, [R65+URZ+0x150], R2 ;  /* 0x00015002410085a7 */ /* 0x000f2400080010ff */
[----:B----4-:R-:W-:Y:S05]  /*8b70*/  @!P0 BRA `(.L_x_97) ;  /* 0xfffffffc00f08947 */ /* 0x010fea000383ffff */
[----:B------:R-:W-:Y:S05]  /*8b80*/  BRA `(.L_x_96) ;  /* 0xffffffd800007947 */ /* 0x000fea000383ffff */
.L_x_108:
[----:B--2---:R2:W3:Y:S02]  /*8b90*/  SYNCS.PHASECHK.TRANS64.TRYWAIT P0, [R3+URZ+0x100], R66 ;  /* 0x00010042030075a7 */ /* 0x0044e400080011ff */
[----:B---3--:R-:W-:Y:S05]  /*8ba0*/  @!P0 NANOSLEEP.SYNCS 0x989680 ;  /* 0x009896800000895d */ /* 0x008fea0003900000 */
[----:B------:R-:W3:Y:S02]  /*8bb0*/  @!P0 SYNCS.PHASECHK.TRANS64 P0, [R3+URZ+0x100], R66 ;  /* 0x00010042030085a7 */ /* 0x000ee400080010ff */
[----:B---3--:R-:W-:Y:S05]  /*8bc0*/  @!P0 BRA `(.L_x_108) ;  /* 0xfffffffc00f08947 */ /* 0x008fea000383ffff */
[----:B------:R-:W-:Y:S05]  /*8bd0*/  BRA `(.L_x_107) ;  /* 0xffffffe000fc7947 */ /* 0x000fea000383ffff */
        .weak           $__internal_0_$__cuda_sm10x_tcgen05_guardrail_trap_col_being_dealloced_not_returned_by_alloc
        .type           $__internal_0_$__cuda_sm10x_tcgen05_guardrail_trap_col_being_dealloced_not_returned_by_alloc,@function
        .size           $__internal_0_$__cuda_sm10x_tcgen05_guardrail_trap_col_being_dealloced_not_returned_by_alloc,($__internal_1_$__cuda_sm10x_tcgen05_guardrail_trap_phase_invalid_during_alloc - $__internal_0_$__cuda_sm10x_tcgen05_guardrail_trap_col_being_dealloced_not_returned_by_alloc)
$__internal_0_$__cuda_sm10x_tcgen05_guardrail_trap_col_being_dealloced_not_returned_by_alloc:
[----:B------:R-:W-:Y:S05]  /*8be0*/  BPT.TRAP 0x1 ;  /* 0x000000040000795c */ /* 0x000fea0000300000 */
[----:B------:R-:W-:-:S04]  /*8bf0*/  MOV R3, 0x0 ;  /* 0x0000000000037802 */ /* 0x000fc80000000f00 */
[----:B------:R-:W-:Y:S05]  /*8c00*/  RET.REL.NODEC R2 `(_ZN7cutlass13device_kernelINS_4conv6kernel13ConvUniversalINS1_16ConvProblemShapeILNS1_8OperatorE1ELi2EEENS1_10collective14CollectiveConvINS1_47MainloopSm100TmaUmmaWarpSpecializedImplicitGemmILS5_1ELi16ELi2ELi1ELi2EN4cute5tupleIJNSA_1CILi1EEESD_SD_EEEEENSB_IJNSC_ILi128EEENSC_ILi64EEENSB_IJNSC_ILi32EEEEEEEEENS_10bfloat16_tESL_NSA_8TiledMMAINSA_8MMA_AtomIJNSA_20SM100_MMA_F16BF16_SSISL_SL_fLi128ELi64ELNSA_4UMMA5MajorE0ELSQ_1ELNSP_7ScaleInE0ELSR_0EEEEEENSA_6LayoutISE_NSB_IJNSC_ILi0EEESV_SV_EEEEENSB_IJNSA_10UnderscoreESY_SY_EEEEENS7_6detail27Sm100ImplicitGemmTileTraitsINSA_20SM90_TMA_LOAD_IM2COLENSA_14ComposedLayoutINSA_7SwizzleILi2ELi4ELi3EEENSA_18smem_ptr_flag_bitsILi16EEENSU_INSB_IJNSC_ILi8EEESI_EEENSB_IJSI_SD_EEEEEEEvEENS12_INSA_13SM90_TMA_LOADENS14_INS15_ILi3ELi4ELi3EEES18_NSU_INSB_IJSH_S19_EEENSB_IJSD_SH_EEEEEEEvEEEENS_8epilogue10collective18CollectiveEpilogueINS1N_23Sm100TmaWarpSpecializedILi3ELi2ELi32ELb1ELb0EEEJSK_NSB_IJNSU_ISG_SD_EENSU_ISI_SD_EEEEESL_NSB_IJNSB_IJlllEEESD_SV_EEESL_S1W_NS1N_6fusion15FusionCallbacksIS1R_NS1X_17LinearCombinationISL_fSL_fLNS_15FloatRoundStyleE2EEESK_S1U_JEEENSA_5SM1004TMEM4LOAD26SM100_TMEM_LOAD_32dp32b32xES13_S1D_NSA_39AutoVectorizingCopyWithAssumedAlignmentILi128EEENSA_21SM90_TMA_STORE_IM2COLES1D_S28_S28_EEEvvEEEEvNT_6ParamsE) ;  /* 0xffffff7002fc7950 */ /* 0x000fea0003c3ffff */
        .weak           $__internal_1_$__cuda_sm10x_tcgen05_guardrail_trap_phase_invalid_during_alloc
        .type           $__internal_1_$__cuda_sm10x_tcgen05_guardrail_trap_phase_invalid_during_alloc,@function
        .size           $__internal_1_$__cuda_sm10x_tcgen05_guardrail_trap_phase_invalid_during_alloc,($__internal_2_$__cuda_sm10x_tcgen05_guardrail_trap_unallocated_columns_being_dealloced - $__internal_1_$__cuda_sm10x_tcgen05_guardrail_trap_phase_invalid_during_alloc)
$__internal_1_$__cuda_sm10x_tcgen05_guardrail_trap_phase_invalid_during_alloc:
[----:B------:R-:W-:Y:S05]  /*8c10*/  BPT.TRAP 0x1 ;  /* 0x000000040000795c */ /* 0x000fea0000300000 */
[----:B------:R-:W-:-:S04]  /*8c20*/  HFMA2 R3, -RZ, RZ, 0, 0 ;  /* 0x00000000ff037431 */ /* 0x000fc800000001ff */
[----:B------:R-:W-:Y:S05]  /*8c30*/  RET.REL.NODEC R2 `(_ZN7cutlass13device_kernelINS_4conv6kernel13ConvUniversalINS1_16ConvProblemShapeILNS1_8OperatorE1ELi2EEENS1_10collective14CollectiveConvINS1_47MainloopSm100TmaUmmaWarpSpecializedImplicitGemmILS5_1ELi16ELi2ELi1ELi2EN4cute5tupleIJNSA_1CILi1EEESD_SD_EEEEENSB_IJNSC_ILi128EEENSC_ILi64EEENSB_IJNSC_ILi32EEEEEEEEENS_10bfloat16_tESL_NSA_8TiledMMAINSA_8MMA_AtomIJNSA_20SM100_MMA_F16BF16_SSISL_SL_fLi128ELi64ELNSA_4UMMA5MajorE0ELSQ_1ELNSP_7ScaleInE0ELSR_0EEEEEENSA_6LayoutISE_NSB_IJNSC_ILi0EEESV_SV_EEEEENSB_IJNSA_10UnderscoreESY_SY_EEEEENS7_6detail27Sm100ImplicitGemmTileTraitsINSA_20SM90_TMA_LOAD_IM2COLENSA_14ComposedLayoutINSA_7SwizzleILi2ELi4ELi3EEENSA_18smem_ptr_flag_bitsILi16EEENSU_INSB_IJNSC_ILi8EEESI_EEENSB_IJSI_SD_EEEEEEEvEENS12_INSA_13SM90_TMA_LOADENS14_INS15_ILi3ELi4ELi3EEES18_NSU_INSB_IJSH_S19_EEENSB_IJSD_SH_EEEEEEEvEEEENS_8epilogue10collective18CollectiveEpilogueINS1N_23Sm100TmaWarpSpecializedILi3ELi2ELi32ELb1ELb0EEEJSK_NSB_IJNSU_ISG_SD_EENSU_ISI_SD_EEEEESL_NSB_IJNSB_IJlllEEESD_SV_EEESL_S1W_NS1N_6fusion15FusionCallbacksIS1R_NS1X_17LinearCombinationISL_fSL_fLNS_15FloatRoundStyleE2EEESK_S1U_JEEENSA_5SM1004TMEM4LOAD26SM100_TMEM_LOAD_32dp32b32xES13_S1D_NSA_39AutoVectorizingCopyWithAssumedAlignmentILi128EEENSA_21SM90_TMA_STORE_IM2COLES1D_S28_S28_EEEvvEEEEvNT_6ParamsE) ;  /* 0xffffff7002f07950 */ /* 0x000fea0003c3ffff */
        .weak           $__internal_2_$__cuda_sm10x_tcgen05_guardrail_trap_unallocated_columns_being_dealloced
        .type           $__internal_2_$__cuda_sm10x_tcgen05_guardrail_trap_unallocated_columns_being_dealloced,@function
        .size           $__internal_2_$__cuda_sm10x_tcgen05_guardrail_trap_unallocated_columns_being_dealloced,(.L_x_180 - $__internal_2_$__cuda_sm10x_tcgen05_guardrail_trap_unallocated_columns_being_dealloced)
$__internal_2_$__cuda_sm10x_tcgen05_guardrail_trap_unallocated_columns_being_dealloced:
[----:B------:R-:W-:Y:S05]  /*8c40*/  BPT.TRAP 0x1 ;  /* 0x000000040000795c */ /* 0x000fea0000300000 */
[----:B------:R-:W-:-:S04]  /*8c50*/  MOV R3, 0x0 ;  /* 0x0000000000037802 */ /* 0x000fc80000000f00 */
[----:B------:R-:W-:Y:S05]  /*8c60*/  RET.REL.NODEC R2 `(_ZN7cutlass13device_kernelINS_4conv6kernel13ConvUniversalINS1_16ConvProblemShapeILNS1_8OperatorE1ELi2EEENS1_10collective14CollectiveConvINS1_47MainloopSm100TmaUmmaWarpSpecializedImplicitGemmILS5_1ELi16ELi2ELi1ELi2EN4cute5tupleIJNSA_1CILi1EEESD_SD_EEEEENSB_IJNSC_ILi128EEENSC_ILi64EEENSB_IJNSC_ILi32EEEEEEEEENS_10bfloat16_tESL_NSA_8TiledMMAINSA_8MMA_AtomIJNSA_20SM100_MMA_F16BF16_SSISL_SL_fLi128ELi64ELNSA_4UMMA5MajorE0ELSQ_1ELNSP_7ScaleInE0ELSR_0EEEEEENSA_6LayoutISE_NSB_IJNSC_ILi0EEESV_SV_EEEEENSB_IJNSA_10UnderscoreESY_SY_EEEEENS7_6detail27Sm100ImplicitGemmTileTraitsINSA_20SM90_TMA_LOAD_IM2COLENSA_14ComposedLayoutINSA_7SwizzleILi2ELi4ELi3EEENSA_18smem_ptr_flag_bitsILi16EEENSU_INSB_IJNSC_ILi8EEESI_EEENSB_IJSI_SD_EEEEEEEvEENS12_INSA_13SM90_TMA_LOADENS14_INS15_ILi3ELi4ELi3EEES18_NSU_INSB_IJSH_S19_EEENSB_IJSD_SH_EEEEEEEvEEEENS_8epilogue10collective18CollectiveEpilogueINS1N_23Sm100TmaWarpSpecializedILi3ELi2ELi32ELb1ELb0EEEJSK_NSB_IJNSU_ISG_SD_EENSU_ISI_SD_EEEEESL_NSB_IJNSB_IJlllEEESD_SV_EEESL_S1W_NS1N_6fusion15FusionCallbacksIS1R_NS1X_17LinearCombinationISL_fSL_fLNS_15FloatRoundStyleE2EEESK_S1U_JEEENSA_5SM1004TMEM4LOAD26SM100_TMEM_LOAD_32dp32b32xES13_S1D_NSA_39AutoVectorizingCopyWithAssumedAlignmentILi128EEENSA_21SM90_TMA_STORE_IM2COLES1D_S28_S28_EEEvvEEEEvNT_6ParamsE) ;  /* 0xffffff7002e47950 */ /* 0x000fea0003c3ffff */
.L_x_179:
[----:B------:R-:W-:-:S00]  /*8c70*/  BRA `(.L_x_179) ;  /* 0xfffffffc00fc7947 */ /* 0x000fc0000383ffff */
[----:B------:R-:W-:-:S00]  /*8c80*/  NOP ;  /* 0x0000000000007918 */ /* 0x000fc00000000000 */
[----:B------:R-:W-:-:S00]  /*8c90*/  NOP ;  /* 0x0000000000007918 */ /* 0x000fc00000000000 */
[----:B------:R-:W-:-:S00]  /*8ca0*/  NOP ;  /* 0x0000000000007918 */ /* 0x000fc00000000000 */
[----:B------:R-:W-:-:S00]  /*8cb0*/  NOP ;  /* 0x0000000000007918 */ /* 0x000fc00000000000 */
[----:B------:R-:W-:-:S00]  /*8cc0*/  NOP ;  /* 0x0000000000007918 */ /* 0x000fc00000000000 */
[----:B------:R-:W-:-:S00]  /*8cd0*/  NOP ;  /* 0x0000000000007918 */ /* 0x000fc00000000000 */
[----:B------:R-:W-:-:S00]  /*8ce0*/  NOP ;  /* 0x0000000000007918 */ /* 0x000fc00000000000 */
[----:B------:R-:W-:-:S00]  /*8cf0*/  NOP ;  /* 0x0000000000007918 */ /* 0x000fc00000000000 */
.L_x_180:


//--------------------- .nv.global.init           --------------------------
	.section	.nv.global.init,"aw",@progbits
.nv.global.init:
	.type		$str$29,@object
	.size		$str$29,($str$30 - $str$29)
$str$29:
        /*0000*/ 	.byte	0x28, 0x61, 0x64, 0x64, 0x72, 0x65, 0x73, 0x73, 0x20, 0x26, 0x20, 0x6d, 0x61, 0x73, 0x6b, 0x29
        /*0010*/ 	.byte	0x20, 0x3d, 0x3d, 0x20, 0x30, 0x00
	.type		$str$30,@object
	.size		$str$30,($str$28 - $str$30)
$str$30:
        /*0016*/ 	.byte	0x2f, 0x74, 0x6d, 0x70, 0x2f, 0x63, 0x75, 0x74, 0x6c, 0x61, 0x73, 0x73, 0x5f, 0x73, 0x77, 0x65
        /*0026*/ 	.byte	0x65, 0x70, 0x5f, 0x73, 0x72, 0x63, 0x2f, 0x69, 0x6e, 0x63, 0x6c, 0x75, 0x64, 0x65, 0x2f, 0x63
        /*0036*/ 	.byte	0x75, 0x74, 0x65, 0x2f, 0x70, 0x6f, 0x69, 0x6e, 0x74, 0x65, 0x72, 0x5f, 0x66, 0x6c, 0x61, 0x67
        /*0046*/ 	.byte	0x67, 0x65, 0x64, 0x2e, 0x68, 0x70, 0x70, 0x00
	.type		$str$28,@object
	.size		$str$28,($str$27 - $str$28)
$str$28:
        /*004e*/ 	.byte	0x2f, 0x74, 0x6d, 0x70, 0x2f, 0x63, 0x75, 0x74, 0x6c, 0x61, 0x73, 0x73, 0x5f, 0x73, 0x77, 0x65
        /*005e*/ 	.byte	0x65, 0x70, 0x5f, 0x73, 0x72, 0x63, 0x2f, 0x69, 0x6e, 0x63, 0x6c, 0x75, 0x64, 0x65, 0x2f, 0x63
        /*006e*/ 	.byte	0x75, 0x74, 0x65, 0x2f, 0x61, 0x74, 0x6f, 0x6d, 0x2f, 0x63, 0x6f, 0x70, 0x79, 0x5f, 0x74, 0x72
        /*007e*/ 	.byte	0x61, 0x69, 0x74, 0x73, 0x5f, 0x73, 0x6d, 0x31, 0x30, 0x30, 0x2e, 0x68, 0x70, 0x70, 0x00
	.type		$str$27,@object
	.size		$str$27,(__unnamed_1 - $str$27)
$str$27:
        /*008d*/ 	.byte	0x28, 0x28, 0x75, 0x69, 0x6e, 0x74, 0x33, 0x32, 0x5f, 0x74, 0x28, 0x74, 0x68, 0x72, 0x65, 0x61
        /*009d*/ 	.byte	0x64, 0x49, 0x64, 0x78, 0x2e, 0x78, 0x29, 0x20, 0x2f, 0x20, 0x33, 0x32, 0x29, 0x20, 0x25, 0x20
        /*00ad*/ 	.byte	0x34, 0x29, 0x20, 0x3d, 0x3d, 0x20, 0x28, 0x28, 0x28, 0x74, 0x6d, 0x65, 0x6d, 0x5f, 0x61, 0x64
        /*00bd*/ 	.byte	0x64, 0x72, 0x20, 0x3e, 0x3e, 0x20, 0x31, 0x36, 0x29, 0x20, 0x2f, 0x20, 0x33, 0x32, 0x29, 0x20
        /*00cd*/ 	.byte	0x25, 0x20, 0x34, 0x29, 0x00
	.type		__unnamed_1,@object
	.size		__unnamed_1,(__unnamed_2 - __unnamed_1)
__unnamed_1:
        /*00d2*/ 	.byte	0x61, 0x75, 0x74, 0x6f, 0x20, 0x63, 0x75, 0x74, 0x65, 0x3a, 0x3a, 0x61, 0x73, 0x5f, 0x70, 0x6f
        /* <DEDUP_REMOVED lines=24> */
        /*0262*/ 	.byte	0x34, 0x30, 0x39, 0x36, 0x3e, 0x3e, 0x3e, 0x3e, 0x5d, 0x00
	.type		__unnamed_2,@object
	.size		__unnamed_2,(.L_2 - __unnamed_2)
__unnamed_2:
        /* <DEDUP_REMOVED lines=42> */
        /*050c*/ 	.byte	0x3e, 0x3e, 0x5d, 0x00
.L_2:


//--------------------- .nv.shared._ZN7cutlass13device_kernelINS_4conv6kernel13ConvUniversalINS1_16ConvProblemShapeILNS1_8OperatorE1ELi2EEENS1_10collective14CollectiveConvINS1_47MainloopSm100TmaUmmaWarpSpecializedImplicitGemmILS5_1ELi16ELi2ELi1ELi2EN4cute5tupleIJNSA_1CILi1EEESD_SD_EEEEENSB_IJNSC_ILi128EEENSC_ILi64EEENSB_IJNSC_ILi32EEEEEEEEENS_10bfloat16_tESL_NSA_8TiledMMAINSA_8MMA_AtomIJNSA_20SM100_MMA_F16BF16_SSISL_SL_fLi128ELi64ELNSA_4UMMA5MajorE0ELSQ_1ELNSP_7ScaleInE0ELSR_0EEEEEENSA_6LayoutISE_NSB_IJNSC_ILi0EEESV_SV_EEEEENSB_IJNSA_10UnderscoreESY_SY_EEEEENS7_6detail27Sm100ImplicitGemmTileTraitsINSA_20SM90_TMA_LOAD_IM2COLENSA_14ComposedLayoutINSA_7SwizzleILi2ELi4ELi3EEENSA_18smem_ptr_flag_bitsILi16EEENSU_INSB_IJNSC_ILi8EEESI_EEENSB_IJSI_SD_EEEEEEEvEENS12_INSA_13SM90_TMA_LOADENS14_INS15_ILi3ELi4ELi3EEES18_NSU_INSB_IJSH_S19_EEENSB_IJSD_SH_EEEEEEEvEEEENS_8epilogue10collective18CollectiveEpilogueINS1N_23Sm100TmaWarpSpecializedILi3ELi2ELi32ELb1ELb0EEEJSK_NSB_IJNSU_ISG_SD_EENSU_ISI_SD_EEEEESL_NSB_IJNSB_IJlllEEESD_SV_EEESL_S1W_NS1N_6fusion15FusionCallbacksIS1R_NS1X_17LinearCombinationISL_fSL_fLNS_15FloatRoundStyleE2EEESK_S1U_JEEENSA_5SM1004TMEM4LOAD26SM100_TMEM_LOAD_32dp32b32xES13_S1D_NSA_39AutoVectorizingCopyWithAssumedAlignmentILi128EEENSA_21SM90_TMA_STORE_IM2COLES1D_S28_S28_EEEvvEEEEvNT_6ParamsE --------------------------
	.section	.nv.shared._ZN7cutlass13device_kernelINS_4conv6kernel13ConvUniversalINS1_16ConvProblemShapeILNS1_8OperatorE1ELi2EEENS1_10collective14CollectiveConvINS1_47MainloopSm100TmaUmmaWarpSpecializedImplicitGemmILS5_1ELi16ELi2ELi1ELi2EN4cute5tupleIJNSA_1CILi1EEESD_SD_EEEEENSB_IJNSC_ILi128EEENSC_ILi64EEENSB_IJNSC_ILi32EEEEEEEEENS_10bfloat16_tESL_NSA_8TiledMMAINSA_8MMA_AtomIJNSA_20SM100_MMA_F16BF16_SSISL_SL_fLi128ELi64ELNSA_4UMMA5MajorE0ELSQ_1ELNSP_7ScaleInE0ELSR_0EEEEEENSA_6LayoutISE_NSB_IJNSC_ILi0EEESV_SV_EEEEENSB_IJNSA_10UnderscoreESY_SY_EEEEENS7_6detail27Sm100ImplicitGemmTileTraitsINSA_20SM90_TMA_LOAD_IM2COLENSA_14ComposedLayoutINSA_7SwizzleILi2ELi4ELi3EEENSA_18smem_ptr_flag_bitsILi16EEENSU_INSB_IJNSC_ILi8EEESI_EEENSB_IJSI_SD_EEEEEEEvEENS12_INSA_13SM90_TMA_LOADENS14_INS15_ILi3ELi4ELi3EEES18_NSU_INSB_IJSH_S19_EEENSB_IJSD_SH_EEEEEEEvEEEENS_8epilogue10collective18CollectiveEpilogueINS1N_23Sm100TmaWarpSpecializedILi3ELi2ELi32ELb1ELb0EEEJSK_NSB_IJNSU_ISG_SD_EENSU_ISI_SD_EEEEESL_NSB_IJNSB_IJlllEEESD_SV_EEESL_S1W_NS1N_6fusion15FusionCallbacksIS1R_NS1X_17LinearCombinationISL_fSL_fLNS_15FloatRoundStyleE2EEESK_S1U_JEEENSA_5SM1004TMEM4LOAD26SM100_TMEM_LOAD_32dp32b32xES13_S1D_NSA_39AutoVectorizingCopyWithAssumedAlignmentILi128EEENSA_21SM90_TMA_STORE_IM2COLES1D_S28_S28_EEEvvEEEEvNT_6ParamsE,"aw",@nobits
	.sectionflags	@""
	.align	16
	.zero		1024


//--------------------- .nv.shared.reserved.0     --------------------------
	.section	.nv.shared.reserved.0,"aw",@nobits
	.weak		__nv_reservedSMEM_offset_0_alias
	.size		__nv_reservedSMEM_offset_0_alias, 0, 64
	.other		__nv_reservedSMEM_offset_0_alias,@"STO_CUDA_RESERVED_SHARED STV_DEFAULT"
__nv_reservedSMEM_offset_0_alias:
	.zero		0
.nv.shared.reserved.0:
	.zero		64
	.weak		__nv_reservedSMEM_tcgen05_partition
	.type		__nv_reservedSMEM_tcgen05_partition,@object
	.size		__nv_reservedSMEM_tcgen05_partition,(.L_0 - __nv_reservedSMEM_tcgen05_partition)
__nv_reservedSMEM_tcgen05_partition:
	.zero		32
.L_0:


//--------------------- .nv.global                --------------------------
	.section	.nv.global,"aw",@nobits
.nv.global:
	.type		_ZN39_INTERNAL_da36f1ec_4_k_cu_83551831_27424cute1_E,@object
	.size		_ZN39_INTERNAL_da36f1ec_4_k_cu_83551831_27424cute1_E,(_ZN39_INTERNAL_da36f1ec_4_k_cu_83551831_27424cuda3std3__45__cpo6cbeginE - _ZN39_INTERNAL_da36f1ec_4_k_cu_83551831_27424cute1_E)
_ZN39_INTERNAL_da36f1ec_4_k_cu_83551831_27424cute1_E:
	.zero		1
	.type		_ZN39_INTERNAL_da36f1ec_4_k_cu_83551831_27424cuda3std3__45__cpo6cbeginE,@object
	.size		_ZN39_INTERNAL_da36f1ec_4_k_cu_83551831_27424cuda3std3__45__cpo6cbeginE,(_ZN39_INTERNAL_da36f1ec_4_k_cu_83551831_27424cuda3std3__48in_placeE - _ZN39_INTERNAL_da36f1ec_4_k_cu_83551831_27424cuda3std3__45__cpo6cbeginE)
_ZN39_INTERNAL_da36f1ec_4_k_cu_83551831_27424cuda3std3__45__cpo6cbeginE:
	.zero		1
	.type		_ZN39_INTERNAL_da36f1ec_4_k_cu_83551831_27424cuda3std3__48in_placeE,@object
	.size		_ZN39_INTERNAL_da36f1ec_4_k_cu_83551831_27424cuda3std3__48in_placeE,(_ZN39_INTERNAL_da36f1ec_4_k_cu_83551831_27424cuda3std6ranges3__45__cpo9iter_moveE - _ZN39_INTERNAL_da36f1ec_4_k_cu_83551831_27424cuda3std3__48in_placeE)
_ZN39_INTERNAL_da36f1ec_4_k_cu_83551831_27424cuda3std3__48in_placeE:
	.zero		1
	.type		_ZN39_INTERNAL_da36f1ec_4_k_cu_83551831_27424cuda3std6ranges3__45__cpo9iter_moveE,@object
	.size		_ZN39_INTERNAL_da36f1ec_4_k_cu_83551831_27424cuda3std6ranges3__45__cpo9iter_moveE,(_ZN39_INTERNAL_da36f1ec_4_k_cu_83551831_27424cuda3std3__45__cpo5beginE - _ZN39_INTERNAL_da36f1ec_4_k_cu_83551831_27424cuda3std6ranges3__45__cpo9iter_moveE)
_ZN39_INTERNAL_da36f1ec_4_k_cu_83551831_27424cuda3std6ranges3__45__cpo9iter_moveE:
	.zero		1
	.type		_ZN39_INTERNAL_da36f1ec_4_k_cu_83551831_27424cuda3std3__45__cpo5beginE,@object
	.size		_ZN39_INTERNAL_da36f1ec_4_k_cu_83551831_27424cuda3std3__45__cpo5beginE,(_ZN39_INTERNAL_da36f1ec_4_k_cu_83551831_27424cuda3std3__441_GLOBAL__N__da36f1ec_4_k_cu_83551831_27426ignoreE - _ZN39_INTERNAL_da36f1ec_4_k_cu_83551831_27424cuda3std3__45__cpo5beginE)
_ZN39_INTERNAL_da36f1ec_4_k_cu_83551831_27424cuda3std3__45__cpo5beginE:
	.zero		1
	.type		_ZN39_INTERNAL_da36f1ec_4_k_cu_83551831_27424cuda3std3__441_GLOBAL__N__da36f1ec_4_k_cu_83551831_27426ignoreE,@object
	.size		_ZN39_INTERNAL_da36f1ec_4_k_cu_83551831_27424cuda3std3__441_GLOBAL__N__da36f1ec_4_k_cu_83551831_27426ignoreE,(_ZN39_INTERNAL_da36f1ec_4_k_cu_83551831_27424cute7productE - _ZN39_INTERNAL_da36f1ec_4_k_cu_83551831_27424cuda3std3__441_GLOBAL__N__da36f1ec_4_k_cu_83551831_27426ignoreE)
_ZN39_INTERNAL_da36f1ec_4_k_cu_83551831_27424cuda3std3__441_GLOBAL__N__da36f1ec_4_k_cu_83551831_27426ignoreE:
	.zero		1
	.type		_ZN39_INTERNAL_da36f1ec_4_k_cu_83551831_27424cute7productE,@object
	.size		_ZN39_INTERNAL_da36f1ec_4_k_cu_83551831_27424cute7productE,(_ZN39_INTERNAL_da36f1ec_4_k_cu_83551831_27424cuda3std3__45__cpo3endE - _ZN39_INTERNAL_da36f1ec_4_k_cu_83551831_27424cute7productE)
_ZN39_INTERNAL_da36f1ec_4_k_cu_83551831_27424cute7productE:
	.zero		1
	.type		_ZN39_INTERNAL_da36f1ec_4_k_cu_83551831_27424cuda3std3__45__cpo3endE,@object
	.size		_ZN39_INTERNAL_da36f1ec_4_k_cu_83551831_27424cuda3std3__45__cpo3endE,(_ZN39_INTERNAL_da36f1ec_4_k_cu_83551831_27424cuda3std3__419piecewise_constructE - _ZN39_INTERNAL_da36f1ec_4_k_cu_83551831_27424cuda3std3__45__cpo3endE)
_ZN39_INTERNAL_da36f1ec_4_k_cu_83551831_27424cuda3std3__45__cpo3endE:
	.zero		1
	.type		_ZN39_INTERNAL_da36f1ec_4_k_cu_83551831_27424cuda3std3__419piecewise_constructE,@object
	.size		_ZN39_INTERNAL_da36f1ec_4_k_cu_83551831_27424cuda3std3__419piecewise_constructE,(_ZN39_INTERNAL_da36f1ec_4_k_cu_83551831_27424cuda3std3__45__cpo4cendE - _ZN39_INTERNAL_da36f1ec_4_k_cu_83551831_27424cuda3std3__419piecewise_constructE)
_ZN39_INTERNAL_da36f1ec_4_k_cu_83551831_27424cuda3std3__419piecewise_constructE:
	.zero		1
	.type		_ZN39_INTERNAL_da36f1ec_4_k_cu_83551831_27424cuda3std3__45__cpo4cendE,@object
	.size		_ZN39_INTERNAL_da36f1ec_4_k_cu_83551831_27424cuda3std3__45__cpo4cendE,(_ZN39_INTERNAL_da36f1ec_4_k_cu_83551831_27424cuda3std6ranges3__45__cpo4swapE - _ZN39_INTERNAL_da36f1ec_4_k_cu_83551831_27424cuda3std3__45__cpo4cendE)
_ZN39_INTERNAL_da36f1ec_4_k_cu_83551831_27424cuda3std3__45__cpo4cendE:
	.zero		1
	.type		_ZN39_INTERNAL_da36f1ec_4_k_cu_83551831_27424cuda3std6ranges3__45__cpo4swapE,@object
	.size		_ZN39_INTERNAL_da36f1ec_4_k_cu_83551831_27424cuda3std6ranges3__45__cpo4swapE,(.L_10 - _ZN39_INTERNAL_da36f1ec_4_k_cu_83551831_27424cuda3std6ranges3__45__cpo4swapE)
_ZN39_INTERNAL_da36f1ec_4_k_cu_83551831_27424cuda3std6ranges3__45__cpo4swapE:
	.zero		1
.L_10:


//--------------------- .nv.constant0._ZN7cutlass13device_kernelINS_4conv6kernel13ConvUniversalINS1_16ConvProblemShapeILNS1_8OperatorE1ELi2EEENS1_10collective14CollectiveConvINS1_47MainloopSm100TmaUmmaWarpSpecializedImplicitGemmILS5_1ELi16ELi2ELi1ELi2EN4cute5tupleIJNSA_1CILi1EEESD_SD_EEEEENSB_IJNSC_ILi128EEENSC_ILi64EEENSB_IJNSC_ILi32EEEEEEEEENS_10bfloat16_tESL_NSA_8TiledMMAINSA_8MMA_AtomIJNSA_20SM100_MMA_F16BF16_SSISL_SL_fLi128ELi64ELNSA_4UMMA5MajorE0ELSQ_1ELNSP_7ScaleInE0ELSR_0EEEEEENSA_6LayoutISE_NSB_IJNSC_ILi0EEESV_SV_EEEEENSB_IJNSA_10UnderscoreESY_SY_EEEEENS7_6detail27Sm100ImplicitGemmTileTraitsINSA_20SM90_TMA_LOAD_IM2COLENSA_14ComposedLayoutINSA_7SwizzleILi2ELi4ELi3EEENSA_18smem_ptr_flag_bitsILi16EEENSU_INSB_IJNSC_ILi8EEESI_EEENSB_IJSI_SD_EEEEEEEvEENS12_INSA_13SM90_TMA_LOADENS14_INS15_ILi3ELi4ELi3EEES18_NSU_INSB_IJSH_S19_EEENSB_IJSD_SH_EEEEEEEvEEEENS_8epilogue10collective18CollectiveEpilogueINS1N_23Sm100TmaWarpSpecializedILi3ELi2ELi32ELb1ELb0EEEJSK_NSB_IJNSU_ISG_SD_EENSU_ISI_SD_EEEEESL_NSB_IJNSB_IJlllEEESD_SV_EEESL_S1W_NS1N_6fusion15FusionCallbacksIS1R_NS1X_17LinearCombinationISL_fSL_fLNS_15FloatRoundStyleE2EEESK_S1U_JEEENSA_5SM1004TMEM4LOAD26SM100_TMEM_LOAD_32dp32b32xES13_S1D_NSA_39AutoVectorizingCopyWithAssumedAlignmentILi128EEENSA_21SM90_TMA_STORE_IM2COLES1D_S28_S28_EEEvvEEEEvNT_6ParamsE --------------------------
	.section	.nv.constant0._ZN7cutlass13device_kernelINS_4conv6kernel13ConvUniversalINS1_16ConvProblemShapeILNS1_8OperatorE1ELi2EEENS1_10collective14CollectiveConvINS1_47MainloopSm100TmaUmmaWarpSpecializedImplicitGemmILS5_1ELi16ELi2ELi1ELi2EN4cute5tupleIJNSA_1CILi1EEESD_SD_EEEEENSB_IJNSC_ILi128EEENSC_ILi64EEENSB_IJNSC_ILi32EEEEEEEEENS_10bfloat16_tESL_NSA_8TiledMMAINSA_8MMA_AtomIJNSA_20SM100_MMA_F16BF16_SSISL_SL_fLi128ELi64ELNSA_4UMMA5MajorE0ELSQ_1ELNSP_7ScaleInE0ELSR_0EEEEEENSA_6LayoutISE_NSB_IJNSC_ILi0EEESV_SV_EEEEENSB_IJNSA_10UnderscoreESY_SY_EEEEENS7_6detail27Sm100ImplicitGemmTileTraitsINSA_20SM90_TMA_LOAD_IM2COLENSA_14ComposedLayoutINSA_7SwizzleILi2ELi4ELi3EEENSA_18smem_ptr_flag_bitsILi16EEENSU_INSB_IJNSC_ILi8EEESI_EEENSB_IJSI_SD_EEEEEEEvEENS12_INSA_13SM90_TMA_LOADENS14_INS15_ILi3ELi4ELi3EEES18_NSU_INSB_IJSH_S19_EEENSB_IJSD_SH_EEEEEEEvEEEENS_8epilogue10collective18CollectiveEpilogueINS1N_23Sm100TmaWarpSpecializedILi3ELi2ELi32ELb1ELb0EEEJSK_NSB_IJNSU_ISG_SD_EENSU_ISI_SD_EEEEESL_NSB_IJNSB_IJlllEEESD_SV_EEESL_S1W_NS1N_6fusion15FusionCallbacksIS1R_NS1X_17LinearCombinationISL_fSL_fLNS_15FloatRoundStyleE2EEESK_S1U_JEEENSA_5SM1004TMEM4LOAD26SM100_TMEM_LOAD_32dp32b32xES13_S1D_NSA_39AutoVectorizingCopyWithAssumedAlignmentILi128EEENSA_21SM90_TMA_STORE_IM2COLES1D_S28_S28_EEEvvEEEEvNT_6ParamsE,"a",@progbits
	.sectionflags	@""
	.align	4
.nv.constant0._ZN7cutlass13device_kernelINS_4conv6kernel13ConvUniversalINS1_16ConvProblemShapeILNS1_8OperatorE1ELi2EEENS1_10collective14CollectiveConvINS1_47MainloopSm100TmaUmmaWarpSpecializedImplicitGemmILS5_1ELi16ELi2ELi1ELi2EN4cute5tupleIJNSA_1CILi1EEESD_SD_EEEEENSB_IJNSC_ILi128EEENSC_ILi64EEENSB_IJNSC_ILi32EEEEEEEEENS_10bfloat16_tESL_NSA_8TiledMMAINSA_8MMA_AtomIJNSA_20SM100_MMA_F16BF16_SSISL_SL_fLi128ELi64ELNSA_4UMMA5MajorE0ELSQ_1ELNSP_7ScaleInE0ELSR_0EEEEEENSA_6LayoutISE_NSB_IJNSC_ILi0EEESV_SV_EEEEENSB_IJNSA_10UnderscoreESY_SY_EEEEENS7_6detail27Sm100ImplicitGemmTileTraitsINSA_20SM90_TMA_LOAD_IM2COLENSA_14ComposedLayoutINSA_7SwizzleILi2ELi4ELi3EEENSA_18smem_ptr_flag_bitsILi16EEENSU_INSB_IJNSC_ILi8EEESI_EEENSB_IJSI_SD_EEEEEEEvEENS12_INSA_13SM90_TMA_LOADENS14_INS15_ILi3ELi4ELi3EEES18_NSU_INSB_IJSH_S19_EEENSB_IJSD_SH_EEEEEEEvEEEENS_8epilogue10collective18CollectiveEpilogueINS1N_23Sm100TmaWarpSpecializedILi3ELi2ELi32ELb1ELb0EEEJSK_NSB_IJNSU_ISG_SD_EENSU_ISI_SD_EEEEESL_NSB_IJNSB_IJlllEEESD_SV_EEESL_S1W_NS1N_6fusion15FusionCallbacksIS1R_NS1X_17LinearCombinationISL_fSL_fLNS_15FloatRoundStyleE2EEESK_S1U_JEEENSA_5SM1004TMEM4LOAD26SM100_TMEM_LOAD_32dp32b32xES13_S1D_NSA_39AutoVectorizingCopyWithAssumedAlignmentILi128EEENSA_21SM90_TMA_STORE_IM2COLES1D_S28_S28_EEEvvEEEEvNT_6ParamsE:
	.zero		2944


//--------------------- SYMBOLS --------------------------

	.type		.nv.reservedSmem.offset0,@object
	.size		.nv.reservedSmem.offset0,0x4
	.type		.nv.reservedSmem.cap,@object
	.size		.nv.reservedSmem.cap,0x4
	.type		__assertfail,@function
